//
// Generated by NVIDIA NVVM Compiler
//
// Compiler Build ID: CL-36424714
// Cuda compilation tools, release 13.0, V13.0.88
// Based on NVVM 20.0.0
//

.version 9.0
.target sm_100
.address_size 64

	// .globl	_Z19kernal_add_const_1dPiiS_i

.visible .entry _Z19kernal_add_const_1dPiiS_i(
	.param .u64 .ptr .align 1 _Z19kernal_add_const_1dPiiS_i_param_0,
	.param .u32 _Z19kernal_add_const_1dPiiS_i_param_1,
	.param .u64 .ptr .align 1 _Z19kernal_add_const_1dPiiS_i_param_2,
	.param .u32 _Z19kernal_add_const_1dPiiS_i_param_3
)
{
	.reg .pred 	%p<2>;
	.reg .b32 	%r<9>;
	.reg .b64 	%rd<8>;

	ld.param.u64 	%rd1, [_Z19kernal_add_const_1dPiiS_i_param_0];
	ld.param.u32 	%r2, [_Z19kernal_add_const_1dPiiS_i_param_1];
	ld.param.u64 	%rd2, [_Z19kernal_add_const_1dPiiS_i_param_2];
	ld.param.u32 	%r3, [_Z19kernal_add_const_1dPiiS_i_param_3];
	mov.u32 	%r4, %tid.x;
	mov.u32 	%r5, %ntid.x;
	mov.u32 	%r6, %ctaid.x;
	mad.lo.s32 	%r1, %r5, %r6, %r4;
	setp.ge.s32 	%p1, %r1, %r3;
	@%p1 bra 	$L__BB0_2;
	cvta.to.global.u64 	%rd3, %rd1;
	cvta.to.global.u64 	%rd4, %rd2;
	mul.wide.s32 	%rd5, %r1, 4;
	add.s64 	%rd6, %rd3, %rd5;
	ld.global.u32 	%r7, [%rd6];
	add.s32 	%r8, %r7, %r2;
	add.s64 	%rd7, %rd4, %rd5;
	st.global.u32 	[%rd7], %r8;
$L__BB0_2:
	ret;

}
	// .globl	_Z13kernal_add_1dPiS_S_i
.visible .entry _Z13kernal_add_1dPiS_S_i(
	.param .u64 .ptr .align 1 _Z13kernal_add_1dPiS_S_i_param_0,
	.param .u64 .ptr .align 1 _Z13kernal_add_1dPiS_S_i_param_1,
	.param .u64 .ptr .align 1 _Z13kernal_add_1dPiS_S_i_param_2,
	.param .u32 _Z13kernal_add_1dPiS_S_i_param_3
)
{
	.reg .pred 	%p<2>;
	.reg .b32 	%r<9>;
	.reg .b64 	%rd<11>;

	ld.param.u64 	%rd1, [_Z13kernal_add_1dPiS_S_i_param_0];
	ld.param.u64 	%rd2, [_Z13kernal_add_1dPiS_S_i_param_1];
	ld.param.u64 	%rd3, [_Z13kernal_add_1dPiS_S_i_param_2];
	ld.param.u32 	%r2, [_Z13kernal_add_1dPiS_S_i_param_3];
	mov.u32 	%r3, %tid.x;
	mov.u32 	%r4, %ntid.x;
	mov.u32 	%r5, %ctaid.x;
	mad.lo.s32 	%r1, %r4, %r5, %r3;
	setp.ge.s32 	%p1, %r1, %r2;
	@%p1 bra 	$L__BB1_2;
	cvta.to.global.u64 	%rd4, %rd1;
	cvta.to.global.u64 	%rd5, %rd2;
	cvta.to.global.u64 	%rd6, %rd3;
	mul.wide.s32 	%rd7, %r1, 4;
	add.s64 	%rd8, %rd4, %rd7;
	ld.global.u32 	%r6, [%rd8];
	add.s64 	%rd9, %rd5, %rd7;
	ld.global.u32 	%r7, [%rd9];
	add.s32 	%r8, %r7, %r6;
	add.s64 	%rd10, %rd6, %rd7;
	st.global.u32 	[%rd10], %r8;
$L__BB1_2:
	ret;

}
	// .globl	_Z13kernal_mul_1dPiS_S_i
.visible .entry _Z13kernal_mul_1dPiS_S_i(
	.param .u64 .ptr .align 1 _Z13kernal_mul_1dPiS_S_i_param_0,
	.param .u64 .ptr .align 1 _Z13kernal_mul_1dPiS_S_i_param_1,
	.param .u64 .ptr .align 1 _Z13kernal_mul_1dPiS_S_i_param_2,
	.param .u32 _Z13kernal_mul_1dPiS_S_i_param_3
)
{
	.reg .pred 	%p<2>;
	.reg .b32 	%r<9>;
	.reg .b64 	%rd<11>;

	ld.param.u64 	%rd1, [_Z13kernal_mul_1dPiS_S_i_param_0];
	ld.param.u64 	%rd2, [_Z13kernal_mul_1dPiS_S_i_param_1];
	ld.param.u64 	%rd3, [_Z13kernal_mul_1dPiS_S_i_param_2];
	ld.param.u32 	%r2, [_Z13kernal_mul_1dPiS_S_i_param_3];
	mov.u32 	%r3, %tid.x;
	mov.u32 	%r4, %ntid.x;
	mov.u32 	%r5, %ctaid.x;
	mad.lo.s32 	%r1, %r4, %r5, %r3;
	setp.ge.s32 	%p1, %r1, %r2;
	@%p1 bra 	$L__BB2_2;
	cvta.to.global.u64 	%rd4, %rd1;
	cvta.to.global.u64 	%rd5, %rd2;
	cvta.to.global.u64 	%rd6, %rd3;
	mul.wide.s32 	%rd7, %r1, 4;
	add.s64 	%rd8, %rd4, %rd7;
	ld.global.u32 	%r6, [%rd8];
	add.s64 	%rd9, %rd5, %rd7;
	ld.global.u32 	%r7, [%rd9];
	mul.lo.s32 	%r8, %r7, %r6;
	add.s64 	%rd10, %rd6, %rd7;
	st.global.u32 	[%rd10], %r8;
$L__BB2_2:
	ret;

}
	// .globl	_Z19kernal_add_const_2dPiiS_ii
.visible .entry _Z19kernal_add_const_2dPiiS_ii(
	.param .u64 .ptr .align 1 _Z19kernal_add_const_2dPiiS_ii_param_0,
	.param .u32 _Z19kernal_add_const_2dPiiS_ii_param_1,
	.param .u64 .ptr .align 1 _Z19kernal_add_const_2dPiiS_ii_param_2,
	.param .u32 _Z19kernal_add_const_2dPiiS_ii_param_3,
	.param .u32 _Z19kernal_add_const_2dPiiS_ii_param_4
)
{
	.reg .pred 	%p<4>;
	.reg .b32 	%r<17>;
	.reg .b64 	%rd<8>;

	ld.param.u64 	%rd1, [_Z19kernal_add_const_2dPiiS_ii_param_0];
	ld.param.u32 	%r3, [_Z19kernal_add_const_2dPiiS_ii_param_1];
	ld.param.u64 	%rd2, [_Z19kernal_add_const_2dPiiS_ii_param_2];
	ld.param.u32 	%r5, [_Z19kernal_add_const_2dPiiS_ii_param_3];
	ld.param.u32 	%r6, [_Z19kernal_add_const_2dPiiS_ii_param_4];
	mov.u32 	%r7, %tid.x;
	mov.u32 	%r8, %ntid.x;
	mov.u32 	%r9, %ctaid.x;
	mad.lo.s32 	%r1, %r8, %r9, %r7;
	mov.u32 	%r10, %tid.y;
	mov.u32 	%r11, %ntid.y;
	mov.u32 	%r12, %ctaid.y;
	mad.lo.s32 	%r13, %r11, %r12, %r10;
	setp.ge.s32 	%p1, %r1, %r5;
	setp.ge.s32 	%p2, %r13, %r6;
	or.pred  	%p3, %p1, %p2;
	@%p3 bra 	$L__BB3_2;
	cvta.to.global.u64 	%rd3, %rd1;
	cvta.to.global.u64 	%rd4, %rd2;
	mad.lo.s32 	%r14, %r6, %r1, %r13;
	mul.wide.s32 	%rd5, %r14, 4;
	add.s64 	%rd6, %rd3, %rd5;
	ld.global.u32 	%r15, [%rd6];
	add.s32 	%r16, %r15, %r3;
	add.s64 	%rd7, %rd4, %rd5;
	st.global.u32 	[%rd7], %r16;
$L__BB3_2:
	ret;

}
	// .globl	_Z13kernal_add_2dPiS_S_ii
.visible .entry _Z13kernal_add_2dPiS_S_ii(
	.param .u64 .ptr .align 1 _Z13kernal_add_2dPiS_S_ii_param_0,
	.param .u64 .ptr .align 1 _Z13kernal_add_2dPiS_S_ii_param_1,
	.param .u64 .ptr .align 1 _Z13kernal_add_2dPiS_S_ii_param_2,
	.param .u32 _Z13kernal_add_2dPiS_S_ii_param_3,
	.param .u32 _Z13kernal_add_2dPiS_S_ii_param_4
)
{
	.reg .pred 	%p<4>;
	.reg .b32 	%r<17>;
	.reg .b64 	%rd<11>;

	ld.param.u64 	%rd1, [_Z13kernal_add_2dPiS_S_ii_param_0];
	ld.param.u64 	%rd2, [_Z13kernal_add_2dPiS_S_ii_param_1];
	ld.param.u64 	%rd3, [_Z13kernal_add_2dPiS_S_ii_param_2];
	ld.param.u32 	%r4, [_Z13kernal_add_2dPiS_S_ii_param_3];
	ld.param.u32 	%r5, [_Z13kernal_add_2dPiS_S_ii_param_4];
	mov.u32 	%r6, %tid.x;
	mov.u32 	%r7, %ntid.x;
	mov.u32 	%r8, %ctaid.x;
	mad.lo.s32 	%r1, %r7, %r8, %r6;
	mov.u32 	%r9, %tid.y;
	mov.u32 	%r10, %ntid.y;
	mov.u32 	%r11, %ctaid.y;
	mad.lo.s32 	%r12, %r10, %r11, %r9;
	setp.ge.s32 	%p1, %r1, %r4;
	setp.ge.s32 	%p2, %r12, %r5;
	or.pred  	%p3, %p1, %p2;
	@%p3 bra 	$L__BB4_2;
	cvta.to.global.u64 	%rd4, %rd1;
	cvta.to.global.u64 	%rd5, %rd2;
	cvta.to.global.u64 	%rd6, %rd3;
	mad.lo.s32 	%r13, %r5, %r1, %r12;
	mul.wide.s32 	%rd7, %r13, 4;
	add.s64 	%rd8, %rd4, %rd7;
	ld.global.u32 	%r14, [%rd8];
	add.s64 	%rd9, %rd5, %rd7;
	ld.global.u32 	%r15, [%rd9];
	add.s32 	%r16, %r15, %r14;
	add.s64 	%rd10, %rd6, %rd7;
	st.global.u32 	[%rd10], %r16;
$L__BB4_2:
	ret;

}
	// .globl	_Z13kernal_mul_2dPiS_S_ii
.visible .entry _Z13kernal_mul_2dPiS_S_ii(
	.param .u64 .ptr .align 1 _Z13kernal_mul_2dPiS_S_ii_param_0,
	.param .u64 .ptr .align 1 _Z13kernal_mul_2dPiS_S_ii_param_1,
	.param .u64 .ptr .align 1 _Z13kernal_mul_2dPiS_S_ii_param_2,
	.param .u32 _Z13kernal_mul_2dPiS_S_ii_param_3,
	.param .u32 _Z13kernal_mul_2dPiS_S_ii_param_4
)
{
	.reg .pred 	%p<4>;
	.reg .b32 	%r<17>;
	.reg .b64 	%rd<11>;

	ld.param.u64 	%rd1, [_Z13kernal_mul_2dPiS_S_ii_param_0];
	ld.param.u64 	%rd2, [_Z13kernal_mul_2dPiS_S_ii_param_1];
	ld.param.u64 	%rd3, [_Z13kernal_mul_2dPiS_S_ii_param_2];
	ld.param.u32 	%r4, [_Z13kernal_mul_2dPiS_S_ii_param_3];
	ld.param.u32 	%r5, [_Z13kernal_mul_2dPiS_S_ii_param_4];
	mov.u32 	%r6, %tid.x;
	mov.u32 	%r7, %ntid.x;
	mov.u32 	%r8, %ctaid.x;
	mad.lo.s32 	%r1, %r7, %r8, %r6;
	mov.u32 	%r9, %tid.y;
	mov.u32 	%r10, %ntid.y;
	mov.u32 	%r11, %ctaid.y;
	mad.lo.s32 	%r12, %r10, %r11, %r9;
	setp.ge.s32 	%p1, %r1, %r4;
	setp.ge.s32 	%p2, %r12, %r5;
	or.pred  	%p3, %p1, %p2;
	@%p3 bra 	$L__BB5_2;
	cvta.to.global.u64 	%rd4, %rd1;
	cvta.to.global.u64 	%rd5, %rd2;
	cvta.to.global.u64 	%rd6, %rd3;
	mad.lo.s32 	%r13, %r5, %r1, %r12;
	mul.wide.s32 	%rd7, %r13, 4;
	add.s64 	%rd8, %rd4, %rd7;
	ld.global.u32 	%r14, [%rd8];
	add.s64 	%rd9, %rd5, %rd7;
	ld.global.u32 	%r15, [%rd9];
	mul.lo.s32 	%r16, %r15, %r14;
	add.s64 	%rd10, %rd6, %rd7;
	st.global.u32 	[%rd10], %r16;
$L__BB5_2:
	ret;

}
	// .globl	_Z16kernal_matmul_2dIfEvPT_S1_S1_iii
.visible .entry _Z16kernal_matmul_2dIfEvPT_S1_S1_iii(
	.param .u64 .ptr .align 1 _Z16kernal_matmul_2dIfEvPT_S1_S1_iii_param_0,
	.param .u64 .ptr .align 1 _Z16kernal_matmul_2dIfEvPT_S1_S1_iii_param_1,
	.param .u64 .ptr .align 1 _Z16kernal_matmul_2dIfEvPT_S1_S1_iii_param_2,
	.param .u32 _Z16kernal_matmul_2dIfEvPT_S1_S1_iii_param_3,
	.param .u32 _Z16kernal_matmul_2dIfEvPT_S1_S1_iii_param_4,
	.param .u32 _Z16kernal_matmul_2dIfEvPT_S1_S1_iii_param_5
)
{
	.reg .pred 	%p<14>;
	.reg .b32 	%r<45>;
	.reg .b32 	%f<56>;
	.reg .b64 	%rd<40>;

	ld.param.u64 	%rd5, [_Z16kernal_matmul_2dIfEvPT_S1_S1_iii_param_0];
	ld.param.u64 	%rd6, [_Z16kernal_matmul_2dIfEvPT_S1_S1_iii_param_1];
	ld.param.u64 	%rd7, [_Z16kernal_matmul_2dIfEvPT_S1_S1_iii_param_2];
	ld.param.u32 	%r19, [_Z16kernal_matmul_2dIfEvPT_S1_S1_iii_param_3];
	ld.param.u32 	%r20, [_Z16kernal_matmul_2dIfEvPT_S1_S1_iii_param_4];
	ld.param.u32 	%r21, [_Z16kernal_matmul_2dIfEvPT_S1_S1_iii_param_5];
	cvta.to.global.u64 	%rd1, %rd6;
	cvta.to.global.u64 	%rd2, %rd5;
	cvta.to.global.u64 	%rd8, %rd7;
	mov.u32 	%r22, %tid.x;
	mov.u32 	%r23, %ntid.x;
	mov.u32 	%r24, %ctaid.x;
	mad.lo.s32 	%r25, %r23, %r24, %r22;
	mov.u32 	%r26, %tid.y;
	mov.u32 	%r27, %ntid.y;
	mov.u32 	%r28, %ctaid.y;
	mad.lo.s32 	%r1, %r27, %r28, %r26;
	mul.lo.s32 	%r2, %r21, %r25;
	add.s32 	%r29, %r2, %r1;
	mul.wide.s32 	%rd9, %r29, 4;
	add.s64 	%rd3, %rd8, %rd9;
	mov.b32 	%r30, 0;
	st.global.u32 	[%rd3], %r30;
	setp.ge.s32 	%p1, %r25, %r19;
	setp.ge.s32 	%p2, %r1, %r21;
	or.pred  	%p3, %p1, %p2;
	setp.lt.s32 	%p4, %r20, 1;
	or.pred  	%p5, %p3, %p4;
	@%p5 bra 	$L__BB6_12;
	and.b32  	%r3, %r20, 7;
	setp.lt.u32 	%p6, %r20, 8;
	mov.b32 	%r43, 0;
	mov.f32 	%f53, 0f00000000;
	@%p6 bra 	$L__BB6_4;
	and.b32  	%r43, %r20, 2147483640;
	neg.s32 	%r41, %r43;
	shl.b32 	%r6, %r19, 3;
	add.s64 	%rd4, %rd2, 16;
	mov.f32 	%f53, 0f00000000;
	mul.wide.s32 	%rd14, %r19, 4;
	mov.u32 	%r39, %r2;
	mov.u32 	%r40, %r1;
$L__BB6_3:
	.pragma "nounroll";
	mul.wide.s32 	%rd10, %r39, 4;
	add.s64 	%rd11, %rd4, %rd10;
	ld.global.f32 	%f10, [%rd11+-16];
	mul.wide.s32 	%rd12, %r40, 4;
	add.s64 	%rd13, %rd1, %rd12;
	ld.global.f32 	%f11, [%rd13];
	fma.rn.f32 	%f12, %f10, %f11, %f53;
	st.global.f32 	[%rd3], %f12;
	ld.global.f32 	%f13, [%rd11+-12];
	add.s64 	%rd15, %rd13, %rd14;
	ld.global.f32 	%f14, [%rd15];
	fma.rn.f32 	%f15, %f13, %f14, %f12;
	st.global.f32 	[%rd3], %f15;
	ld.global.f32 	%f16, [%rd11+-8];
	add.s64 	%rd16, %rd15, %rd14;
	ld.global.f32 	%f17, [%rd16];
	fma.rn.f32 	%f18, %f16, %f17, %f15;
	st.global.f32 	[%rd3], %f18;
	ld.global.f32 	%f19, [%rd11+-4];
	add.s64 	%rd17, %rd16, %rd14;
	ld.global.f32 	%f20, [%rd17];
	fma.rn.f32 	%f21, %f19, %f20, %f18;
	st.global.f32 	[%rd3], %f21;
	ld.global.f32 	%f22, [%rd11];
	add.s64 	%rd18, %rd17, %rd14;
	ld.global.f32 	%f23, [%rd18];
	fma.rn.f32 	%f24, %f22, %f23, %f21;
	st.global.f32 	[%rd3], %f24;
	ld.global.f32 	%f25, [%rd11+4];
	add.s64 	%rd19, %rd18, %rd14;
	ld.global.f32 	%f26, [%rd19];
	fma.rn.f32 	%f27, %f25, %f26, %f24;
	st.global.f32 	[%rd3], %f27;
	ld.global.f32 	%f28, [%rd11+8];
	add.s64 	%rd20, %rd19, %rd14;
	ld.global.f32 	%f29, [%rd20];
	fma.rn.f32 	%f30, %f28, %f29, %f27;
	st.global.f32 	[%rd3], %f30;
	ld.global.f32 	%f31, [%rd11+12];
	add.s64 	%rd21, %rd20, %rd14;
	ld.global.f32 	%f32, [%rd21];
	fma.rn.f32 	%f53, %f31, %f32, %f30;
	st.global.f32 	[%rd3], %f53;
	add.s32 	%r41, %r41, 8;
	add.s32 	%r40, %r40, %r6;
	add.s32 	%r39, %r39, 8;
	setp.ne.s32 	%p7, %r41, 0;
	@%p7 bra 	$L__BB6_3;
$L__BB6_4:
	setp.eq.s32 	%p8, %r3, 0;
	@%p8 bra 	$L__BB6_12;
	and.b32  	%r14, %r20, 3;
	setp.lt.u32 	%p9, %r3, 4;
	@%p9 bra 	$L__BB6_7;
	add.s32 	%r32, %r43, %r2;
	mul.wide.s32 	%rd22, %r32, 4;
	add.s64 	%rd23, %rd2, %rd22;
	ld.global.f32 	%f33, [%rd23];
	mad.lo.s32 	%r33, %r43, %r19, %r1;
	mul.wide.s32 	%rd24, %r33, 4;
	add.s64 	%rd25, %rd1, %rd24;
	ld.global.f32 	%f34, [%rd25];
	fma.rn.f32 	%f35, %f33, %f34, %f53;
	st.global.f32 	[%rd3], %f35;
	ld.global.f32 	%f36, [%rd23+4];
	mul.wide.s32 	%rd26, %r19, 4;
	add.s64 	%rd27, %rd25, %rd26;
	ld.global.f32 	%f37, [%rd27];
	fma.rn.f32 	%f38, %f36, %f37, %f35;
	st.global.f32 	[%rd3], %f38;
	ld.global.f32 	%f39, [%rd23+8];
	add.s64 	%rd28, %rd27, %rd26;
	ld.global.f32 	%f40, [%rd28];
	fma.rn.f32 	%f41, %f39, %f40, %f38;
	st.global.f32 	[%rd3], %f41;
	ld.global.f32 	%f42, [%rd23+12];
	add.s64 	%rd29, %rd28, %rd26;
	ld.global.f32 	%f43, [%rd29];
	fma.rn.f32 	%f53, %f42, %f43, %f41;
	st.global.f32 	[%rd3], %f53;
	add.s32 	%r43, %r43, 4;
$L__BB6_7:
	setp.eq.s32 	%p10, %r14, 0;
	@%p10 bra 	$L__BB6_12;
	setp.eq.s32 	%p11, %r14, 1;
	@%p11 bra 	$L__BB6_10;
	add.s32 	%r34, %r43, %r2;
	mul.wide.s32 	%rd30, %r34, 4;
	add.s64 	%rd31, %rd2, %rd30;
	ld.global.f32 	%f44, [%rd31];
	mad.lo.s32 	%r35, %r43, %r19, %r1;
	mul.wide.s32 	%rd32, %r35, 4;
	add.s64 	%rd33, %rd1, %rd32;
	ld.global.f32 	%f45, [%rd33];
	fma.rn.f32 	%f46, %f44, %f45, %f53;
	st.global.f32 	[%rd3], %f46;
	ld.global.f32 	%f47, [%rd31+4];
	mul.wide.s32 	%rd34, %r19, 4;
	add.s64 	%rd35, %rd33, %rd34;
	ld.global.f32 	%f48, [%rd35];
	fma.rn.f32 	%f53, %f47, %f48, %f46;
	st.global.f32 	[%rd3], %f53;
	add.s32 	%r43, %r43, 2;
$L__BB6_10:
	and.b32  	%r36, %r20, 1;
	setp.eq.b32 	%p12, %r36, 1;
	not.pred 	%p13, %p12;
	@%p13 bra 	$L__BB6_12;
	add.s32 	%r37, %r43, %r2;
	mul.wide.s32 	%rd36, %r37, 4;
	add.s64 	%rd37, %rd2, %rd36;
	ld.global.f32 	%f49, [%rd37];
	mad.lo.s32 	%r38, %r43, %r19, %r1;
	mul.wide.s32 	%rd38, %r38, 4;
	add.s64 	%rd39, %rd1, %rd38;
	ld.global.f32 	%f50, [%rd39];
	fma.rn.f32 	%f51, %f49, %f50, %f53;
	st.global.f32 	[%rd3], %f51;
$L__BB6_12:
	ret;

}


// ===== COMPILED SASS (sm_100) =====

	.target	sm_100

	.elftype	@"ET_EXEC"


//--------------------- .note.nv.tkinfo           --------------------------
	.section	.note.nv.tkinfo,"",@"SHT_NOTE"
	.sectionflags	@"SHF_NOTE_NV_TKINFO"
	.tkinfo
        /*0018*/ 	.word	0x00000002
        /*0030*/ 	.string	""
        /*0030*/ 	.string	"ptxas"
        /*0030*/ 	.string	"Cuda compilation tools, release 13.0, V13.0.88"
        /*0030*/ 	.string	"Build cuda_13.0.r13.0/compiler.36424714_0"
        /*0030*/ 	.string	"-arch sm_100 -m 64 "



//--------------------- .note.nv.cuinfo           --------------------------
	.section	.note.nv.cuinfo,"",@"SHT_NOTE"
	.sectionflags	@"SHF_NOTE_NV_CUINFO"
        /*0018*/ 	.short	0x0002
        /*001a*/ 	.short	0x0064
        /*001c*/ 	.short	0x0082
	.zero		2


//--------------------- .nv.info                  --------------------------
	.section	.nv.info,"",@"SHT_CUDA_INFO"
	.align	4


	//----- nvinfo : EIATTR_REGCOUNT
	.align		4
        /*0000*/ 	.byte	0x04, 0x2f
        /*0002*/ 	.short	(.L_1 - .L_0)
	.align		4
.L_0:
        /*0004*/ 	.word	index@(_Z19kernal_add_const_1dPiiS_i)
        /*0008*/ 	.word	0x0000000a


	//----- nvinfo : EIATTR_FRAME_SIZE
	.align		4
.L_1:
        /*000c*/ 	.byte	0x04, 0x11
        /*000e*/ 	.short	(.L_3 - .L_2)
	.align		4
.L_2:
        /*0010*/ 	.word	index@(_Z19kernal_add_const_1dPiiS_i)
        /*0014*/ 	.word	0x00000000


	//----- nvinfo : EIATTR_REGCOUNT
	.align		4
.L_3:
        /*0018*/ 	.byte	0x04, 0x2f
        /*001a*/ 	.short	(.L_5 - .L_4)
	.align		4
.L_4:
        /*001c*/ 	.word	index@(_Z13kernal_add_1dPiS_S_i)
        /*0020*/ 	.word	0x0000000c


	//----- nvinfo : EIATTR_FRAME_SIZE
	.align		4
.L_5:
        /*0024*/ 	.byte	0x04, 0x11
        /*0026*/ 	.short	(.L_7 - .L_6)
	.align		4
.L_6:
        /*0028*/ 	.word	index@(_Z13kernal_add_1dPiS_S_i)
        /*002c*/ 	.word	0x00000000


	//----- nvinfo : EIATTR_REGCOUNT
	.align		4
.L_7:
        /*0030*/ 	.byte	0x04, 0x2f
        /*0032*/ 	.short	(.L_9 - .L_8)
	.align		4
.L_8:
        /*0034*/ 	.word	index@(_Z13kernal_mul_1dPiS_S_i)
        /*0038*/ 	.word	0x0000000c


	//----- nvinfo : EIATTR_FRAME_SIZE
	.align		4
.L_9:
        /*003c*/ 	.byte	0x04, 0x11
        /*003e*/ 	.short	(.L_11 - .L_10)
	.align		4
.L_10:
        /*0040*/ 	.word	index@(_Z13kernal_mul_1dPiS_S_i)
        /*0044*/ 	.word	0x00000000


	//----- nvinfo : EIATTR_REGCOUNT
	.align		4
.L_11:
        /*0048*/ 	.byte	0x04, 0x2f
        /*004a*/ 	.short	(.L_13 - .L_12)
	.align		4
.L_12:
        /*004c*/ 	.word	index@(_Z19kernal_add_const_2dPiiS_ii)
        /*0050*/ 	.word	0x0000000a


	//----- nvinfo : EIATTR_FRAME_SIZE
	.align		4
.L_13:
        /*0054*/ 	.byte	0x04, 0x11
        /*0056*/ 	.short	(.L_15 - .L_14)
	.align		4
.L_14:
        /*0058*/ 	.word	index@(_Z19kernal_add_const_2dPiiS_ii)
        /*005c*/ 	.word	0x00000000


	//----- nvinfo : EIATTR_REGCOUNT
	.align		4
.L_15:
        /*0060*/ 	.byte	0x04, 0x2f
        /*0062*/ 	.short	(.L_17 - .L_16)
	.align		4
.L_16:
        /*0064*/ 	.word	index@(_Z13kernal_add_2dPiS_S_ii)
        /*0068*/ 	.word	0x0000000c


	//----- nvinfo : EIATTR_FRAME_SIZE
	.align		4
.L_17:
        /*006c*/ 	.byte	0x04, 0x11
        /*006e*/ 	.short	(.L_19 - .L_18)
	.align		4
.L_18:
        /*0070*/ 	.word	index@(_Z13kernal_add_2dPiS_S_ii)
        /*0074*/ 	.word	0x00000000


	//----- nvinfo : EIATTR_REGCOUNT
	.align		4
.L_19:
        /*0078*/ 	.byte	0x04, 0x2f
        /*007a*/ 	.short	(.L_21 - .L_20)
	.align		4
.L_20:
        /*007c*/ 	.word	index@(_Z13kernal_mul_2dPiS_S_ii)
        /*0080*/ 	.word	0x0000000c


	//----- nvinfo : EIATTR_FRAME_SIZE
	.align		4
.L_21:
        /*0084*/ 	.byte	0x04, 0x11
        /*0086*/ 	.short	(.L_23 - .L_22)
	.align		4
.L_22:
        /*0088*/ 	.word	index@(_Z13kernal_mul_2dPiS_S_ii)
        /*008c*/ 	.word	0x00000000


	//----- nvinfo : EIATTR_REGCOUNT
	.align		4
.L_23:
        /*0090*/ 	.byte	0x04, 0x2f
        /*0092*/ 	.short	(.L_25 - .L_24)
	.align		4
.L_24:
        /*0094*/ 	.word	index@(_Z16kernal_matmul_2dIfEvPT_S1_S1_iii)
        /*0098*/ 	.word	0x0000001e


	//----- nvinfo : EIATTR_FRAME_SIZE
	.align		4
.L_25:
        /*009c*/ 	.byte	0x04, 0x11
        /*009e*/ 	.short	(.L_27 - .L_26)
	.align		4
.L_26:
        /*00a0*/ 	.word	index@(_Z16kernal_matmul_2dIfEvPT_S1_S1_iii)
        /*00a4*/ 	.word	0x00000000


	//----- nvinfo : EIATTR_MIN_STACK_SIZE
	.align		4
.L_27:
        /*00a8*/ 	.byte	0x04, 0x12
        /*00aa*/ 	.short	(.L_29 - .L_28)
	.align		4
.L_28:
        /*00ac*/ 	.word	index@(_Z16kernal_matmul_2dIfEvPT_S1_S1_iii)
        /*00b0*/ 	.word	0x00000000


	//----- nvinfo : EIATTR_MIN_STACK_SIZE
	.align		4
.L_29:
        /*00b4*/ 	.byte	0x04, 0x12
        /*00b6*/ 	.short	(.L_31 - .L_30)
	.align		4
.L_30:
        /*00b8*/ 	.word	index@(_Z13kernal_mul_2dPiS_S_ii)
        /*00bc*/ 	.word	0x00000000


	//----- nvinfo : EIATTR_MIN_STACK_SIZE
	.align		4
.L_31:
        /*00c0*/ 	.byte	0x04, 0x12
        /*00c2*/ 	.short	(.L_33 - .L_32)
	.align		4
.L_32:
        /*00c4*/ 	.word	index@(_Z13kernal_add_2dPiS_S_ii)
        /*00c8*/ 	.word	0x00000000


	//----- nvinfo : EIATTR_MIN_STACK_SIZE
	.align		4
.L_33:
        /*00cc*/ 	.byte	0x04, 0x12
        /*00ce*/ 	.short	(.L_35 - .L_34)
	.align		4
.L_34:
        /*00d0*/ 	.word	index@(_Z19kernal_add_const_2dPiiS_ii)
        /*00d4*/ 	.word	0x00000000


	//----- nvinfo : EIATTR_MIN_STACK_SIZE
	.align		4
.L_35:
        /*00d8*/ 	.byte	0x04, 0x12
        /*00da*/ 	.short	(.L_37 - .L_36)
	.align		4
.L_36:
        /*00dc*/ 	.word	index@(_Z13kernal_mul_1dPiS_S_i)
        /*00e0*/ 	.word	0x00000000


	//----- nvinfo : EIATTR_MIN_STACK_SIZE
	.align		4
.L_37:
        /*00e4*/ 	.byte	0x04, 0x12
        /*00e6*/ 	.short	(.L_39 - .L_38)
	.align		4
.L_38:
        /*00e8*/ 	.word	index@(_Z13kernal_add_1dPiS_S_i)
        /*00ec*/ 	.word	0x00000000


	//----- nvinfo : EIATTR_MIN_STACK_SIZE
	.align		4
.L_39:
        /*00f0*/ 	.byte	0x04, 0x12
        /*00f2*/ 	.short	(.L_41 - .L_40)
	.align		4
.L_40:
        /*00f4*/ 	.word	index@(_Z19kernal_add_const_1dPiiS_i)
        /*00f8*/ 	.word	0x00000000
.L_41:


//--------------------- .nv.compat                --------------------------
	.section	.nv.compat,"",@"SHT_CUDA_COMPAT_INFO"
	.align	4
        /*0000*/ 	.byte	0x02, 0x09, 0x00, 0x00, 0x02, 0x02, 0x01, 0x00, 0x02, 0x05, 0x05, 0x00, 0x03, 0x07, 0x01, 0x01
        /*0010*/ 	.byte	0x02, 0x03, 0x00, 0x00, 0x02, 0x06, 0x01, 0x00, 0x04, 0x0b, 0x08, 0x00, 0x09, 0x00, 0x00, 0x00
        /*0020*/ 	.byte	0x00, 0x00, 0x00, 0x00


//--------------------- .nv.info._Z16kernal_matmul_2dIfEvPT_S1_S1_iii --------------------------
	.section	.nv.info._Z16kernal_matmul_2dIfEvPT_S1_S1_iii,"",@"SHT_CUDA_INFO"
	.sectionflags	@""
	.align	4


	//----- nvinfo : EIATTR_CUDA_API_VERSION
	.align		4
        /*0000*/ 	.byte	0x04, 0x37
        /*0002*/ 	.short	(.L_43 - .L_42)
.L_42:
        /*0004*/ 	.word	0x00000082


	//----- nvinfo : EIATTR_KPARAM_INFO
	.align		4
.L_43:
        /*0008*/ 	.byte	0x04, 0x17
        /*000a*/ 	.short	(.L_45 - .L_44)
.L_44:
        /*000c*/ 	.word	0x00000000
        /*0010*/ 	.short	0x0005
        /*0012*/ 	.short	0x0020
        /*0014*/ 	.byte	0x00, 0xf0, 0x11, 0x00


	//----- nvinfo : EIATTR_KPARAM_INFO
	.align		4
.L_45:
        /*0018*/ 	.byte	0x04, 0x17
        /*001a*/ 	.short	(.L_47 - .L_46)
.L_46:
        /*001c*/ 	.word	0x00000000
        /*0020*/ 	.short	0x0004
        /*0022*/ 	.short	0x001c
        /*0024*/ 	.byte	0x00, 0xf0, 0x11, 0x00


	//----- nvinfo : EIATTR_KPARAM_INFO
	.align		4
.L_47:
        /*0028*/ 	.byte	0x04, 0x17
        /*002a*/ 	.short	(.L_49 - .L_48)
.L_48:
        /*002c*/ 	.word	0x00000000
        /*0030*/ 	.short	0x0003
        /*0032*/ 	.short	0x0018
        /*0034*/ 	.byte	0x00, 0xf0, 0x11, 0x00


	//----- nvinfo : EIATTR_KPARAM_INFO
	.align		4
.L_49:
        /*0038*/ 	.byte	0x04, 0x17
        /*003a*/ 	.short	(.L_51 - .L_50)
.L_50:
        /*003c*/ 	.word	0x00000000
        /*0040*/ 	.short	0x0002
        /*0042*/ 	.short	0x0010
        /*0044*/ 	.byte	0x00, 0xf5, 0x21, 0x00


	//----- nvinfo : EIATTR_KPARAM_INFO
	.align		4
.L_51:
        /*0048*/ 	.byte	0x04, 0x17
        /*004a*/ 	.short	(.L_53 - .L_52)
.L_52:
        /*004c*/ 	.word	0x00000000
        /*0050*/ 	.short	0x0001
        /*0052*/ 	.short	0x0008
        /*0054*/ 	.byte	0x00, 0xf5, 0x21, 0x00


	//----- nvinfo : EIATTR_KPARAM_INFO
	.align		4
.L_53:
        /*0058*/ 	.byte	0x04, 0x17
        /*005a*/ 	.short	(.L_55 - .L_54)
.L_54:
        /*005c*/ 	.word	0x00000000
        /*0060*/ 	.short	0x0000
        /*0062*/ 	.short	0x0000
        /*0064*/ 	.byte	0x00, 0xf5, 0x21, 0x00


	//----- nvinfo : EIATTR_SPARSE_MMA_MASK
	.align		4
.L_55:
        /*0068*/ 	.byte	0x03, 0x50
        /*006a*/ 	.short	0x0000


	//----- nvinfo : EIATTR_MAXREG_COUNT
	.align		4
        /*006c*/ 	.byte	0x03, 0x1b
        /*006e*/ 	.short	0x00ff


	//----- nvinfo : EIATTR_MERCURY_ISA_VERSION
	.align		4
        /*0070*/ 	.byte	0x03, 0x5f
        /*0072*/ 	.short	0x0101


	//----- nvinfo : EIATTR_VRC_CTA_INIT_COUNT
	.align		4
        /*0074*/ 	.byte	0x02, 0x4a
	.zero		1
	.zero		1


	//----- nvinfo : EIATTR_EXIT_INSTR_OFFSETS
	.align		4
        /*0078*/ 	.byte	0x04, 0x1c
        /*007a*/ 	.short	(.L_57 - .L_56)


	//   ....[0]....
.L_56:
        /*007c*/ 	.word	0x00000140


	//   ....[1]....
        /*0080*/ 	.word	0x00000540


	//   ....[2]....
        /*0084*/ 	.word	0x00000730


	//   ....[3]....
        /*0088*/ 	.word	0x00000880


	//   ....[4]....
        /*008c*/ 	.word	0x00000930


	//----- nvinfo : EIATTR_CBANK_PARAM_SIZE
	.align		4
.L_57:
        /*0090*/ 	.byte	0x03, 0x19
        /*0092*/ 	.short	0x0024


	//----- nvinfo : EIATTR_PARAM_CBANK
	.align		4
        /*0094*/ 	.byte	0x04, 0x0a
        /*0096*/ 	.short	(.L_59 - .L_58)
	.align		4
.L_58:
        /*0098*/ 	.word	index@(.nv.constant0._Z16kernal_matmul_2dIfEvPT_S1_S1_iii)
        /*009c*/ 	.short	0x0380
        /*009e*/ 	.short	0x0024


	//----- nvinfo : EIATTR_SW_WAR
	.align		4
.L_59:
        /*00a0*/ 	.byte	0x04, 0x36
        /*00a2*/ 	.short	(.L_61 - .L_60)
.L_60:
        /*00a4*/ 	.word	0x00000008
.L_61:


//--------------------- .nv.info._Z13kernal_mul_2dPiS_S_ii --------------------------
	.section	.nv.info._Z13kernal_mul_2dPiS_S_ii,"",@"SHT_CUDA_INFO"
	.sectionflags	@""
	.align	4


	//----- nvinfo : EIATTR_CUDA_API_VERSION
	.align		4
        /*0000*/ 	.byte	0x04, 0x37
        /*0002*/ 	.short	(.L_63 - .L_62)
.L_62:
        /*0004*/ 	.word	0x00000082


	//----- nvinfo : EIATTR_KPARAM_INFO
	.align		4
.L_63:
        /*0008*/ 	.byte	0x04, 0x17
        /*000a*/ 	.short	(.L_65 - .L_64)
.L_64:
        /*000c*/ 	.word	0x00000000
        /*0010*/ 	.short	0x0004
        /*0012*/ 	.short	0x001c
        /*0014*/ 	.byte	0x00, 0xf0, 0x11, 0x00


	//----- nvinfo : EIATTR_KPARAM_INFO
	.align		4
.L_65:
        /*0018*/ 	.byte	0x04, 0x17
        /*001a*/ 	.short	(.L_67 - .L_66)
.L_66:
        /*001c*/ 	.word	0x00000000
        /*0020*/ 	.short	0x0003
        /*0022*/ 	.short	0x0018
        /*0024*/ 	.byte	0x00, 0xf0, 0x11, 0x00


	//----- nvinfo : EIATTR_KPARAM_INFO
	.align		4
.L_67:
        /*0028*/ 	.byte	0x04, 0x17
        /*002a*/ 	.short	(.L_69 - .L_68)
.L_68:
        /*002c*/ 	.word	0x00000000
        /*0030*/ 	.short	0x0002
        /*0032*/ 	.short	0x0010
        /*0034*/ 	.byte	0x00, 0xf5, 0x21, 0x00


	//----- nvinfo : EIATTR_KPARAM_INFO
	.align		4
.L_69:
        /*0038*/ 	.byte	0x04, 0x17
        /*003a*/ 	.short	(.L_71 - .L_70)
.L_70:
        /*003c*/ 	.word	0x00000000
        /*0040*/ 	.short	0x0001
        /*0042*/ 	.short	0x0008
        /*0044*/ 	.byte	0x00, 0xf5, 0x21, 0x00


	//----- nvinfo : EIATTR_KPARAM_INFO
	.align		4
.L_71:
        /*0048*/ 	.byte	0x04, 0x17
        /*004a*/ 	.short	(.L_73 - .L_72)
.L_72:
        /*004c*/ 	.word	0x00000000
        /*0050*/ 	.short	0x0000
        /*0052*/ 	.short	0x0000
        /*0054*/ 	.byte	0x00, 0xf5, 0x21, 0x00


	//----- nvinfo : EIATTR_SPARSE_MMA_MASK
	.align		4
.L_73:
        /*0058*/ 	.byte	0x03, 0x50
        /*005a*/ 	.short	0x0000


	//----- nvinfo : EIATTR_MAXREG_COUNT
	.align		4
        /*005c*/ 	.byte	0x03, 0x1b
        /*005e*/ 	.short	0x00ff


	//----- nvinfo : EIATTR_MERCURY_ISA_VERSION
	.align		4
        /*0060*/ 	.byte	0x03, 0x5f
        /*0062*/ 	.short	0x0101


	//----- nvinfo : EIATTR_VRC_CTA_INIT_COUNT
	.align		4
        /*0064*/ 	.byte	0x02, 0x4a
	.zero		1
	.zero		1


	//----- nvinfo : EIATTR_EXIT_INSTR_OFFSETS
	.align		4
        /*0068*/ 	.byte	0x04, 0x1c
        /*006a*/ 	.short	(.L_75 - .L_74)


	//   ....[0]....
.L_74:
        /*006c*/ 	.word	0x000000c0


	//   ....[1]....
        /*0070*/ 	.word	0x00000190


	//----- nvinfo : EIATTR_CBANK_PARAM_SIZE
	.align		4
.L_75:
        /*0074*/ 	.byte	0x03, 0x19
        /*0076*/ 	.short	0x0020


	//----- nvinfo : EIATTR_PARAM_CBANK
	.align		4
        /*0078*/ 	.byte	0x04, 0x0a
        /*007a*/ 	.short	(.L_77 - .L_76)
	.align		4
.L_76:
        /*007c*/ 	.word	index@(.nv.constant0._Z13kernal_mul_2dPiS_S_ii)
        /*0080*/ 	.short	0x0380
        /*0082*/ 	.short	0x0020


	//----- nvinfo : EIATTR_SW_WAR
	.align		4
.L_77:
        /*0084*/ 	.byte	0x04, 0x36
        /*0086*/ 	.short	(.L_79 - .L_78)
.L_78:
        /*0088*/ 	.word	0x00000008
.L_79:


//--------------------- .nv.info._Z13kernal_add_2dPiS_S_ii --------------------------
	.section	.nv.info._Z13kernal_add_2dPiS_S_ii,"",@"SHT_CUDA_INFO"
	.sectionflags	@""
	.align	4


	//----- nvinfo : EIATTR_CUDA_API_VERSION
	.align		4
        /*0000*/ 	.byte	0x04, 0x37
        /*0002*/ 	.short	(.L_81 - .L_80)
.L_80:
        /*0004*/ 	.word	0x00000082


	//----- nvinfo : EIATTR_KPARAM_INFO
	.align		4
.L_81:
        /*0008*/ 	.byte	0x04, 0x17
        /*000a*/ 	.short	(.L_83 - .L_82)
.L_82:
        /*000c*/ 	.word	0x00000000
        /*0010*/ 	.short	0x0004
        /*0012*/ 	.short	0x001c
        /*0014*/ 	.byte	0x00, 0xf0, 0x11, 0x00


	//----- nvinfo : EIATTR_KPARAM_INFO
	.align		4
.L_83:
        /*0018*/ 	.byte	0x04, 0x17
        /*001a*/ 	.short	(.L_85 - .L_84)
.L_84:
        /*001c*/ 	.word	0x00000000
        /*0020*/ 	.short	0x0003
        /*0022*/ 	.short	0x0018
        /*0024*/ 	.byte	0x00, 0xf0, 0x11, 0x00


	//----- nvinfo : EIATTR_KPARAM_INFO
	.align		4
.L_85:
        /*0028*/ 	.byte	0x04, 0x17
        /*002a*/ 	.short	(.L_87 - .L_86)
.L_86:
        /*002c*/ 	.word	0x00000000
        /*0030*/ 	.short	0x0002
        /*0032*/ 	.short	0x0010
        /*0034*/ 	.byte	0x00, 0xf5, 0x21, 0x00


	//----- nvinfo : EIATTR_KPARAM_INFO
	.align		4
.L_87:
        /*0038*/ 	.byte	0x04, 0x17
        /*003a*/ 	.short	(.L_89 - .L_88)
.L_88:
        /*003c*/ 	.word	0x00000000
        /*0040*/ 	.short	0x0001
        /*0042*/ 	.short	0x0008
        /*0044*/ 	.byte	0x00, 0xf5, 0x21, 0x00


	//----- nvinfo : EIATTR_KPARAM_INFO
	.align		4
.L_89:
        /*0048*/ 	.byte	0x04, 0x17
        /*004a*/ 	.short	(.L_91 - .L_90)
.L_90:
        /*004c*/ 	.word	0x00000000
        /*0050*/ 	.short	0x0000
        /*0052*/ 	.short	0x0000
        /*0054*/ 	.byte	0x00, 0xf5, 0x21, 0x00


	//----- nvinfo : EIATTR_SPARSE_MMA_MASK
	.align		4
.L_91:
        /*0058*/ 	.byte	0x03, 0x50
        /*005a*/ 	.short	0x0000


	//----- nvinfo : EIATTR_MAXREG_COUNT
	.align		4
        /*005c*/ 	.byte	0x03, 0x1b
        /*005e*/ 	.short	0x00ff


	//----- nvinfo : EIATTR_MERCURY_ISA_VERSION
	.align		4
        /*0060*/ 	.byte	0x03, 0x5f
        /*0062*/ 	.short	0x0101


	//----- nvinfo : EIATTR_VRC_CTA_INIT_COUNT
	.align		4
        /*0064*/ 	.byte	0x02, 0x4a
	.zero		1
	.zero		1


	//----- nvinfo : EIATTR_EXIT_INSTR_OFFSETS
	.align		4
        /*0068*/ 	.byte	0x04, 0x1c
        /*006a*/ 	.short	(.L_93 - .L_92)


	//   ....[0]....
.L_92:
        /*006c*/ 	.word	0x000000c0


	//   ....[1]....
        /*0070*/ 	.word	0x00000190


	//----- nvinfo : EIATTR_CBANK_PARAM_SIZE
	.align		4
.L_93:
        /*0074*/ 	.byte	0x03, 0x19
        /*0076*/ 	.short	0x0020


	//----- nvinfo : EIATTR_PARAM_CBANK
	.align		4
        /*0078*/ 	.byte	0x04, 0x0a
        /*007a*/ 	.short	(.L_95 - .L_94)
	.align		4
.L_94:
        /*007c*/ 	.word	index@(.nv.constant0._Z13kernal_add_2dPiS_S_ii)
        /*0080*/ 	.short	0x0380
        /*0082*/ 	.short	0x0020


	//----- nvinfo : EIATTR_SW_WAR
	.align		4
.L_95:
        /*0084*/ 	.byte	0x04, 0x36
        /*0086*/ 	.short	(.L_97 - .L_96)
.L_96:
        /*0088*/ 	.word	0x00000008
.L_97:


//--------------------- .nv.info._Z19kernal_add_const_2dPiiS_ii --------------------------
	.section	.nv.info._Z19kernal_add_const_2dPiiS_ii,"",@"SHT_CUDA_INFO"
	.sectionflags	@""
	.align	4


	//----- nvinfo : EIATTR_CUDA_API_VERSION
	.align		4
        /*0000*/ 	.byte	0x04, 0x37
        /*0002*/ 	.short	(.L_99 - .L_98)
.L_98:
        /*0004*/ 	.word	0x00000082


	//----- nvinfo : EIATTR_KPARAM_INFO
	.align		4
.L_99:
        /*0008*/ 	.byte	0x04, 0x17
        /*000a*/ 	.short	(.L_101 - .L_100)
.L_100:
        /*000c*/ 	.word	0x00000000
        /*0010*/ 	.short	0x0004
        /*0012*/ 	.short	0x001c
        /*0014*/ 	.byte	0x00, 0xf0, 0x11, 0x00


	//----- nvinfo : EIATTR_KPARAM_INFO
	.align		4
.L_101:
        /*0018*/ 	.byte	0x04, 0x17
        /*001a*/ 	.short	(.L_103 - .L_102)
.L_102:
        /*001c*/ 	.word	0x00000000
        /*0020*/ 	.short	0x0003
        /*0022*/ 	.short	0x0018
        /*0024*/ 	.byte	0x00, 0xf0, 0x11, 0x00


	//----- nvinfo : EIATTR_KPARAM_INFO
	.align		4
.L_103:
        /*0028*/ 	.byte	0x04, 0x17
        /*002a*/ 	.short	(.L_105 - .L_104)
.L_104:
        /*002c*/ 	.word	0x00000000
        /*0030*/ 	.short	0x0002
        /*0032*/ 	.short	0x0010
        /*0034*/ 	.byte	0x00, 0xf5, 0x21, 0x00


	//----- nvinfo : EIATTR_KPARAM_INFO
	.align		4
.L_105:
        /*0038*/ 	.byte	0x04, 0x17
        /*003a*/ 	.short	(.L_107 - .L_106)
.L_106:
        /*003c*/ 	.word	0x00000000
        /*0040*/ 	.short	0x0001
        /*0042*/ 	.short	0x0008
        /*0044*/ 	.byte	0x00, 0xf0, 0x11, 0x00


	//----- nvinfo : EIATTR_KPARAM_INFO
	.align		4
.L_107:
        /*0048*/ 	.byte	0x04, 0x17
        /*004a*/ 	.short	(.L_109 - .L_108)
.L_108:
        /*004c*/ 	.word	0x00000000
        /*0050*/ 	.short	0x0000
        /*0052*/ 	.short	0x0000
        /*0054*/ 	.byte	0x00, 0xf5, 0x21, 0x00


	//----- nvinfo : EIATTR_SPARSE_MMA_MASK
	.align		4
.L_109:
        /*0058*/ 	.byte	0x03, 0x50
        /*005a*/ 	.short	0x0000


	//----- nvinfo : EIATTR_MAXREG_COUNT
	.align		4
        /*005c*/ 	.byte	0x03, 0x1b
        /*005e*/ 	.short	0x00ff


	//----- nvinfo : EIATTR_MERCURY_ISA_VERSION
	.align		4
        /*0060*/ 	.byte	0x03, 0x5f
        /*0062*/ 	.short	0x0101


	//----- nvinfo : EIATTR_VRC_CTA_INIT_COUNT
	.align		4
        /*0064*/ 	.byte	0x02, 0x4a
	.zero		1
	.zero		1


	//----- nvinfo : EIATTR_EXIT_INSTR_OFFSETS
	.align		4
        /*0068*/ 	.byte	0x04, 0x1c
        /*006a*/ 	.short	(.L_111 - .L_110)


	//   ....[0]....
.L_110:
        /*006c*/ 	.word	0x000000c0


	//   ....[1]....
        /*0070*/ 	.word	0x00000170


	//----- nvinfo : EIATTR_CBANK_PARAM_SIZE
	.align		4
.L_111:
        /*0074*/ 	.byte	0x03, 0x19
        /*0076*/ 	.short	0x0020


	//----- nvinfo : EIATTR_PARAM_CBANK
	.align		4
        /*0078*/ 	.byte	0x04, 0x0a
        /*007a*/ 	.short	(.L_113 - .L_112)
	.align		4
.L_112:
        /*007c*/ 	.word	index@(.nv.constant0._Z19kernal_add_const_2dPiiS_ii)
        /*0080*/ 	.short	0x0380
        /*0082*/ 	.short	0x0020


	//----- nvinfo : EIATTR_SW_WAR
	.align		4
.L_113:
        /*0084*/ 	.byte	0x04, 0x36
        /*0086*/ 	.short	(.L_115 - .L_114)
.L_114:
        /*0088*/ 	.word	0x00000008
.L_115:


//--------------------- .nv.info._Z13kernal_mul_1dPiS_S_i --------------------------
	.section	.nv.info._Z13kernal_mul_1dPiS_S_i,"",@"SHT_CUDA_INFO"
	.sectionflags	@""
	.align	4


	//----- nvinfo : EIATTR_CUDA_API_VERSION
	.align		4
        /*0000*/ 	.byte	0x04, 0x37
        /*0002*/ 	.short	(.L_117 - .L_116)
.L_116:
        /*0004*/ 	.word	0x00000082


	//----- nvinfo : EIATTR_KPARAM_INFO
	.align		4
.L_117:
        /*0008*/ 	.byte	0x04, 0x17
        /*000a*/ 	.short	(.L_119 - .L_118)
.L_118:
        /*000c*/ 	.word	0x00000000
        /*0010*/ 	.short	0x0003
        /*0012*/ 	.short	0x0018
        /*0014*/ 	.byte	0x00, 0xf0, 0x11, 0x00


	//----- nvinfo : EIATTR_KPARAM_INFO
	.align		4
.L_119:
        /*0018*/ 	.byte	0x04, 0x17
        /*001a*/ 	.short	(.L_121 - .L_120)
.L_120:
        /*001c*/ 	.word	0x00000000
        /*0020*/ 	.short	0x0002
        /*0022*/ 	.short	0x0010
        /*0024*/ 	.byte	0x00, 0xf5, 0x21, 0x00


	//----- nvinfo : EIATTR_KPARAM_INFO
	.align		4
.L_121:
        /*0028*/ 	.byte	0x04, 0x17
        /*002a*/ 	.short	(.L_123 - .L_122)
.L_122:
        /*002c*/ 	.word	0x00000000
        /*0030*/ 	.short	0x0001
        /*0032*/ 	.short	0x0008
        /*0034*/ 	.byte	0x00, 0xf5, 0x21, 0x00


	//----- nvinfo : EIATTR_KPARAM_INFO
	.align		4
.L_123:
        /*0038*/ 	.byte	0x04, 0x17
        /*003a*/ 	.short	(.L_125 - .L_124)
.L_124:
        /*003c*/ 	.word	0x00000000
        /*0040*/ 	.short	0x0000
        /*0042*/ 	.short	0x0000
        /*0044*/ 	.byte	0x00, 0xf5, 0x21, 0x00


	//----- nvinfo : EIATTR_SPARSE_MMA_MASK
	.align		4
.L_125:
        /*0048*/ 	.byte	0x03, 0x50
        /*004a*/ 	.short	0x0000


	//----- nvinfo : EIATTR_MAXREG_COUNT
	.align		4
        /*004c*/ 	.byte	0x03, 0x1b
        /*004e*/ 	.short	0x00ff


	//----- nvinfo : EIATTR_MERCURY_ISA_VERSION
	.align		4
        /*0050*/ 	.byte	0x03, 0x5f
        /*0052*/ 	.short	0x0101


	//----- nvinfo : EIATTR_VRC_CTA_INIT_COUNT
	.align		4
        /*0054*/ 	.byte	0x02, 0x4a
	.zero		1
	.zero		1


	//----- nvinfo : EIATTR_EXIT_INSTR_OFFSETS
	.align		4
        /*0058*/ 	.byte	0x04, 0x1c
        /*005a*/ 	.short	(.L_127 - .L_126)


	//   ....[0]....
.L_126:
        /*005c*/ 	.word	0x00000070


	//   ....[1]....
        /*0060*/ 	.word	0x00000130


	//----- nvinfo : EIATTR_CBANK_PARAM_SIZE
	.align		4
.L_127:
        /*0064*/ 	.byte	0x03, 0x19
        /*0066*/ 	.short	0x001c


	//----- nvinfo : EIATTR_PARAM_CBANK
	.align		4
        /*0068*/ 	.byte	0x04, 0x0a
        /*006a*/ 	.short	(.L_129 - .L_128)
	.align		4
.L_128:
        /*006c*/ 	.word	index@(.nv.constant0._Z13kernal_mul_1dPiS_S_i)
        /*0070*/ 	.short	0x0380
        /*0072*/ 	.short	0x001c


	//----- nvinfo : EIATTR_SW_WAR
	.align		4
.L_129:
        /*0074*/ 	.byte	0x04, 0x36
        /*0076*/ 	.short	(.L_131 - .L_130)
.L_130:
        /*0078*/ 	.word	0x00000008
.L_131:


//--------------------- .nv.info._Z13kernal_add_1dPiS_S_i --------------------------
	.section	.nv.info._Z13kernal_add_1dPiS_S_i,"",@"SHT_CUDA_INFO"
	.sectionflags	@""
	.align	4


	//----- nvinfo : EIATTR_CUDA_API_VERSION
	.align		4
        /*0000*/ 	.byte	0x04, 0x37
        /*0002*/ 	.short	(.L_133 - .L_132)
.L_132:
        /*0004*/ 	.word	0x00000082


	//----- nvinfo : EIATTR_KPARAM_INFO
	.align		4
.L_133:
        /*0008*/ 	.byte	0x04, 0x17
        /*000a*/ 	.short	(.L_135 - .L_134)
.L_134:
        /*000c*/ 	.word	0x00000000
        /*0010*/ 	.short	0x0003
        /*0012*/ 	.short	0x0018
        /*0014*/ 	.byte	0x00, 0xf0, 0x11, 0x00


	//----- nvinfo : EIATTR_KPARAM_INFO
	.align		4
.L_135:
        /*0018*/ 	.byte	0x04, 0x17
        /*001a*/ 	.short	(.L_137 - .L_136)
.L_136:
        /*001c*/ 	.word	0x00000000
        /*0020*/ 	.short	0x0002
        /*0022*/ 	.short	0x0010
        /*0024*/ 	.byte	0x00, 0xf5, 0x21, 0x00


	//----- nvinfo : EIATTR_KPARAM_INFO
	.align		4
.L_137:
        /*0028*/ 	.byte	0x04, 0x17
        /*002a*/ 	.short	(.L_139 - .L_138)
.L_138:
        /*002c*/ 	.word	0x00000000
        /*0030*/ 	.short	0x0001
        /*0032*/ 	.short	0x0008
        /*0034*/ 	.byte	0x00, 0xf5, 0x21, 0x00


	//----- nvinfo : EIATTR_KPARAM_INFO
	.align		4
.L_139:
        /*0038*/ 	.byte	0x04, 0x17
        /*003a*/ 	.short	(.L_141 - .L_140)
.L_140:
        /*003c*/ 	.word	0x00000000
        /*0040*/ 	.short	0x0000
        /*0042*/ 	.short	0x0000
        /*0044*/ 	.byte	0x00, 0xf5, 0x21, 0x00


	//----- nvinfo : EIATTR_SPARSE_MMA_MASK
	.align		4
.L_141:
        /*0048*/ 	.byte	0x03, 0x50
        /*004a*/ 	.short	0x0000


	//----- nvinfo : EIATTR_MAXREG_COUNT
	.align		4
        /*004c*/ 	.byte	0x03, 0x1b
        /*004e*/ 	.short	0x00ff


	//----- nvinfo : EIATTR_MERCURY_ISA_VERSION
	.align		4
        /*0050*/ 	.byte	0x03, 0x5f
        /*0052*/ 	.short	0x0101


	//----- nvinfo : EIATTR_VRC_CTA_INIT_COUNT
	.align		4
        /*0054*/ 	.byte	0x02, 0x4a
	.zero		1
	.zero		1


	//----- nvinfo : EIATTR_EXIT_INSTR_OFFSETS
	.align		4
        /*0058*/ 	.byte	0x04, 0x1c
        /*005a*/ 	.short	(.L_143 - .L_142)


	//   ....[0]....
.L_142:
        /*005c*/ 	.word	0x00000070


	//   ....[1]....
        /*0060*/ 	.word	0x00000130


	//----- nvinfo : EIATTR_CBANK_PARAM_SIZE
	.align		4
.L_143:
        /*0064*/ 	.byte	0x03, 0x19
        /*0066*/ 	.short	0x001c


	//----- nvinfo : EIATTR_PARAM_CBANK
	.align		4
        /*0068*/ 	.byte	0x04, 0x0a
        /*006a*/ 	.short	(.L_145 - .L_144)
	.align		4
.L_144:
        /*006c*/ 	.word	index@(.nv.constant0._Z13kernal_add_1dPiS_S_i)
        /*0070*/ 	.short	0x0380
        /*0072*/ 	.short	0x001c


	//----- nvinfo : EIATTR_SW_WAR
	.align		4
.L_145:
        /*0074*/ 	.byte	0x04, 0x36
        /*0076*/ 	.short	(.L_147 - .L_146)
.L_146:
        /*0078*/ 	.word	0x00000008
.L_147:


//--------------------- .nv.info._Z19kernal_add_const_1dPiiS_i --------------------------
	.section	.nv.info._Z19kernal_add_const_1dPiiS_i,"",@"SHT_CUDA_INFO"
	.sectionflags	@""
	.align	4


	//----- nvinfo : EIATTR_CUDA_API_VERSION
	.align		4
        /*0000*/ 	.byte	0x04, 0x37
        /*0002*/ 	.short	(.L_149 - .L_148)
.L_148:
        /*0004*/ 	.word	0x00000082


	//----- nvinfo : EIATTR_KPARAM_INFO
	.align		4
.L_149:
        /*0008*/ 	.byte	0x04, 0x17
        /*000a*/ 	.short	(.L_151 - .L_150)
.L_150:
        /*000c*/ 	.word	0x00000000
        /*0010*/ 	.short	0x0003
        /*0012*/ 	.short	0x0018
        /*0014*/ 	.byte	0x00, 0xf0, 0x11, 0x00


	//----- nvinfo : EIATTR_KPARAM_INFO
	.align		4
.L_151:
        /*0018*/ 	.byte	0x04, 0x17
        /*001a*/ 	.short	(.L_153 - .L_152)
.L_152:
        /*001c*/ 	.word	0x00000000
        /*0020*/ 	.short	0x0002
        /*0022*/ 	.short	0x0010
        /*0024*/ 	.byte	0x00, 0xf5, 0x21, 0x00


	//----- nvinfo : EIATTR_KPARAM_INFO
	.align		4
.L_153:
        /*0028*/ 	.byte	0x04, 0x17
        /*002a*/ 	.short	(.L_155 - .L_154)
.L_154:
        /*002c*/ 	.word	0x00000000
        /*0030*/ 	.short	0x0001
        /*0032*/ 	.short	0x0008
        /*0034*/ 	.byte	0x00, 0xf0, 0x11, 0x00


	//----- nvinfo : EIATTR_KPARAM_INFO
	.align		4
.L_155:
        /*0038*/ 	.byte	0x04, 0x17
        /*003a*/ 	.short	(.L_157 - .L_156)
.L_156:
        /*003c*/ 	.word	0x00000000
        /*0040*/ 	.short	0x0000
        /*0042*/ 	.short	0x0000
        /*0044*/ 	.byte	0x00, 0xf5, 0x21, 0x00


	//----- nvinfo : EIATTR_SPARSE_MMA_MASK
	.align		4
.L_157:
        /*0048*/ 	.byte	0x03, 0x50
        /*004a*/ 	.short	0x0000


	//----- nvinfo : EIATTR_MAXREG_COUNT
	.align		4
        /*004c*/ 	.byte	0x03, 0x1b
        /*004e*/ 	.short	0x00ff


	//----- nvinfo : EIATTR_MERCURY_ISA_VERSION
	.align		4
        /*0050*/ 	.byte	0x03, 0x5f
        /*0052*/ 	.short	0x0101


	//----- nvinfo : EIATTR_VRC_CTA_INIT_COUNT
	.align		4
        /*0054*/ 	.byte	0x02, 0x4a
	.zero		1
	.zero		1


	//----- nvinfo : EIATTR_EXIT_INSTR_OFFSETS
	.align		4
        /*0058*/ 	.byte	0x04, 0x1c
        /*005a*/ 	.short	(.L_159 - .L_158)


	//   ....[0]....
.L_158:
        /*005c*/ 	.word	0x00000070


	//   ....[1]....
        /*0060*/ 	.word	0x00000110


	//----- nvinfo : EIATTR_CBANK_PARAM_SIZE
	.align		4
.L_159:
        /*0064*/ 	.byte	0x03, 0x19
        /*0066*/ 	.short	0x001c


	//----- nvinfo : EIATTR_PARAM_CBANK
	.align		4
        /*0068*/ 	.byte	0x04, 0x0a
        /*006a*/ 	.short	(.L_161 - .L_160)
	.align		4
.L_160:
        /*006c*/ 	.word	index@(.nv.constant0._Z19kernal_add_const_1dPiiS_i)
        /*0070*/ 	.short	0x0380
        /*0072*/ 	.short	0x001c


	//----- nvinfo : EIATTR_SW_WAR
	.align		4
.L_161:
        /*0074*/ 	.byte	0x04, 0x36
        /*0076*/ 	.short	(.L_163 - .L_162)
.L_162:
        /*0078*/ 	.word	0x00000008
.L_163:


//--------------------- .nv.callgraph             --------------------------
	.section	.nv.callgraph,"",@"SHT_CUDA_CALLGRAPH"
	.align	4
	.sectionentsize	8
	.align		4
        /*0000*/ 	.word	0x00000000
	.align		4
        /*0004*/ 	.word	0xffffffff
	.align		4
        /*0008*/ 	.word	0x00000000
	.align		4
        /*000c*/ 	.word	0xfffffffe
	.align		4
        /*0010*/ 	.word	0x00000000
	.align		4
        /*0014*/ 	.word	0xfffffffd
	.align		4
        /*0018*/ 	.word	0x00000000
	.align		4
        /*001c*/ 	.word	0xfffffffc


//--------------------- .text._Z16kernal_matmul_2dIfEvPT_S1_S1_iii --------------------------
	.section	.text._Z16kernal_matmul_2dIfEvPT_S1_S1_iii,"ax",@progbits
	.align	128
        .global         _Z16kernal_matmul_2dIfEvPT_S1_S1_iii
        .type           _Z16kernal_matmul_2dIfEvPT_S1_S1_iii,@function
        .size           _Z16kernal_matmul_2dIfEvPT_S1_S1_iii,(.L_x_11 - _Z16kernal_matmul_2dIfEvPT_S1_S1_iii)
        .other          _Z16kernal_matmul_2dIfEvPT_S1_S1_iii,@"STO_CUDA_ENTRY STV_DEFAULT"
_Z16kernal_matmul_2dIfEvPT_S1_S1_iii:
.text._Z16kernal_matmul_2dIfEvPT_S1_S1_iii:
[----:B------:R-:W-:Y:S01]  /*0000*/  LDC R1, c[0x0][0x37c] ;  /* 0x0000df00ff017b82 */ /* 0x000fe20000000800 */
[----:B------:R-:W0:Y:S01]  /*0010*/  S2R R9, SR_TID.Y ;  /* 0x0000000000097919 */ /* 0x000e220000002200 */
[----:B------:R-:W1:Y:S06]  /*0020*/  LDCU UR4, c[0x0][0x360] ;  /* 0x00006c00ff0477ac */ /* 0x000e6c0008000800 */
[----:B------:R-:W2:Y:S01]  /*0030*/  LDC.64 R2, c[0x0][0x398] ;  /* 0x0000e600ff027b82 */ /* 0x000ea20000000a00 */
[----:B------:R-:W0:Y:S01]  /*0040*/  S2R R6, SR_CTAID.Y ;  /* 0x0000000000067919 */ /* 0x000e220000002600 */
[----:B------:R-:W0:Y:S01]  /*0050*/  LDCU UR5, c[0x0][0x364] ;  /* 0x00006c80ff0577ac */ /* 0x000e220008000800 */
[----:B------:R-:W1:Y:S01]  /*0060*/  S2R R7, SR_TID.X ;  /* 0x0000000000077919 */ /* 0x000e620000002100 */
[----:B------:R-:W3:Y:S04]  /*0070*/  LDCU UR8, c[0x0][0x3a0] ;  /* 0x00007400ff0877ac */ /* 0x000ee80008000800 */
[----:B------:R-:W4:Y:S01]  /*0080*/  LDC.64 R4, c[0x0][0x390] ;  /* 0x0000e400ff047b82 */ /* 0x000f220000000a00 */
[----:B------:R-:W1:Y:S01]  /*0090*/  S2R R0, SR_CTAID.X ;  /* 0x0000000000007919 */ /* 0x000e620000002500 */
[----:B------:R-:W5:Y:S01]  /*00a0*/  LDCU.64 UR6, c[0x0][0x358] ;  /* 0x00006b00ff0677ac */ /* 0x000f620008000a00 */
[----:B0-----:R-:W-:-:S05]  /*00b0*/  IMAD R9, R6, UR5, R9 ;  /* 0x0000000506097c24 */ /* 0x001fca000f8e0209 */
[----:B---3--:R-:W-:Y:S01]  /*00c0*/  ISETP.GE.AND P0, PT, R9, UR8, PT ;  /* 0x0000000809007c0c */ /* 0x008fe2000bf06270 */
[----:B-1----:R-:W-:-:S04]  /*00d0*/  IMAD R7, R0, UR4, R7 ;  /* 0x0000000400077c24 */ /* 0x002fc8000f8e0207 */
[C---:B------:R-:W-:Y:S01]  /*00e0*/  IMAD R0, R7.reuse, UR8, RZ ;  /* 0x0000000807007c24 */ /* 0x040fe2000f8e02ff */
[----:B--2---:R-:W-:-:S04]  /*00f0*/  ISETP.GE.OR P0, PT, R7, R2, P0 ;  /* 0x000000020700720c */ /* 0x004fc80000706670 */
[----:B------:R-:W-:Y:S02]  /*0100*/  ISETP.LT.OR P0, PT, R3, 0x1, P0 ;  /* 0x000000010300780c */ /* 0x000fe40000701670 */
[----:B------:R-:W-:-:S05]  /*0110*/  IADD3 R7, PT, PT, R9, R0, RZ ;  /* 0x0000000009077210 */ /* 0x000fca0007ffe0ff */
[----:B----4-:R-:W-:-:S05]  /*0120*/  IMAD.WIDE R4, R7, 0x4, R4 ;  /* 0x0000000407047825 */ /* 0x010fca00078e0204 */
[----:B-----5:R0:W-:Y:S01]  /*0130*/  STG.E desc[UR6][R4.64], RZ ;  /* 0x000000ff04007986 */ /* 0x0201e2000c101906 */
[----:B------:R-:W-:Y:S05]  /*0140*/  @P0 EXIT ;  /* 0x000000000000094d */ /* 0x000fea0003800000 */
[C---:B------:R-:W-:Y:S01]  /*0150*/  ISETP.GE.U32.AND P1, PT, R3.reuse, 0x8, PT ;  /* 0x000000080300780c */ /* 0x040fe20003f26070 */
[----:B------:R-:W-:Y:S01]  /*0160*/  HFMA2 R11, -RZ, RZ, 0, 0 ;  /* 0x00000000ff0b7431 */ /* 0x000fe200000001ff */
[----:B------:R-:W-:Y:S02]  /*0170*/  LOP3.LUT R12, R3, 0x7, RZ, 0xc0, !PT ;  /* 0x00000007030c7812 */ /* 0x000fe400078ec0ff */
[----:B------:R-:W-:Y:S02]  /*0180*/  MOV R15, RZ ;  /* 0x000000ff000f7202 */ /* 0x000fe40000000f00 */
[----:B------:R-:W-:-:S07]  /*0190*/  ISETP.NE.AND P0, PT, R12, RZ, PT ;  /* 0x000000ff0c00720c */ /* 0x000fce0003f05270 */
[----:B------:R-:W-:Y:S06]  /*01a0*/  @!P1 BRA `(.L_x_0) ;  /* 0x0000000000e49947 */ /* 0x000fec0003800000 */
[----:B------:R-:W1:Y:S01]  /*01b0*/  LDCU.64 UR4, c[0x0][0x380] ;  /* 0x00007000ff0477ac */ /* 0x000e620008000a00 */
[----:B------:R-:W-:Y:S02]  /*01c0*/  LOP3.LUT R11, R3, 0x7ffffff8, RZ, 0xc0, !PT ;  /* 0x7ffffff8030b7812 */ /* 0x000fe400078ec0ff */
[----:B------:R-:W-:Y:S02]  /*01d0*/  MOV R15, RZ ;  /* 0x000000ff000f7202 */ /* 0x000fe40000000f00 */
[----:B------:R-:W-:Y:S02]  /*01e0*/  MOV R10, R0 ;  /* 0x00000000000a7202 */ /* 0x000fe40000000f00 */
[----:B------:R-:W-:Y:S02]  /*01f0*/  MOV R13, R9 ;  /* 0x00000009000d7202 */ /* 0x000fe40000000f00 */
[----:B------:R-:W-:Y:S01]  /*0200*/  IADD3 R8, PT, PT, -R11, RZ, RZ ;  /* 0x000000ff0b087210 */ /* 0x000fe20007ffe1ff */
[----:B-1----:R-:W-:-:S04]  /*0210*/  UIADD3 UR4, UP0, UPT, UR4, 0x10, URZ ;  /* 0x0000001004047890 */ /* 0x002fc8000ff1e0ff */
[----:B------:R-:W-:-:S12]  /*0220*/  UIADD3.X UR5, UPT, UPT, URZ, UR5, URZ, UP0, !UPT ;  /* 0x00000005ff057290 */ /* 0x000fd800087fe4ff */
.L_x_1:
[----:B------:R-:W1:Y:S01]  /*0230*/  LDC.64 R16, c[0x0][0x388] ;  /* 0x0000e200ff107b82 */ /* 0x000e620000000a00 */
[----:B------:R-:W-:Y:S02]  /*0240*/  MOV R6, UR4 ;  /* 0x0000000400067c02 */ /* 0x000fe40008000f00 */
[----:B------:R-:W-:-:S03]  /*0250*/  MOV R7, UR5 ;  /* 0x0000000500077c02 */ /* 0x000fc60008000f00 */
[----:B------:R-:W-:-:S05]  /*0260*/  IMAD.WIDE R6, R10, 0x4, R6 ;  /* 0x000000040a067825 */ /* 0x000fca00078e0206 */
[----:B--2---:R-:W2:Y:S01]  /*0270*/  LDG.E R14, desc[UR6][R6.64+-0x10] ;  /* 0xfffff006060e7981 */ /* 0x004ea2000c1e1900 */
[----:B-1----:R-:W-:-:S05]  /*0280*/  IMAD.WIDE R16, R13, 0x4, R16 ;  /* 0x000000040d107825 */ /* 0x002fca00078e0210 */
[----:B------:R-:W2:Y:S02]  /*0290*/  LDG.E R18, desc[UR6][R16.64] ;  /* 0x0000000610127981 */ /* 0x000ea4000c1e1900 */
[----:B--2---:R-:W-:Y:S01]  /*02a0*/  FFMA R21, R14, R18, R15 ;  /* 0x000000120e157223 */ /* 0x004fe2000000000f */
[----:B------:R-:W-:-:S04]  /*02b0*/  IMAD.WIDE R14, R2, 0x4, R16 ;  /* 0x00000004020e7825 */ /* 0x000fc800078e0210 */
[----:B------:R1:W-:Y:S04]  /*02c0*/  STG.E desc[UR6][R4.64], R21 ;  /* 0x0000001504007986 */ /* 0x0003e8000c101906 */
[----:B------:R-:W2:Y:S04]  /*02d0*/  LDG.E R18, desc[UR6][R6.64+-0xc] ;  /* 0xfffff40606127981 */ /* 0x000ea8000c1e1900 */
[----:B------:R-:W2:Y:S02]  /*02e0*/  LDG.E R19, desc[UR6][R14.64] ;  /* 0x000000060e137981 */ /* 0x000ea4000c1e1900 */
[----:B--2---:R-:W-:Y:S01]  /*02f0*/  FFMA R23, R18, R19, R21 ;  /* 0x0000001312177223 */ /* 0x004fe20000000015 */
[----:B------:R-:W-:-:S04]  /*0300*/  IMAD.WIDE R18, R2, 0x4, R14 ;  /* 0x0000000402127825 */ /* 0x000fc800078e020e */
[----:B------:R2:W-:Y:S04]  /*0310*/  STG.E desc[UR6][R4.64], R23 ;  /* 0x0000001704007986 */ /* 0x0005e8000c101906 */
[----:B------:R-:W3:Y:S04]  /*0320*/  LDG.E R20, desc[UR6][R6.64+-0x8] ;  /* 0xfffff80606147981 */ /* 0x000ee8000c1e1900 */
[----:B------:R-:W3:Y:S02]  /*0330*/  LDG.E R16, desc[UR6][R18.64] ;  /* 0x0000000612107981 */ /* 0x000ee4000c1e1900 */
[----:B---3--:R-:W-:Y:S01]  /*0340*/  FFMA R25, R20, R16, R23 ;  /* 0x0000001014197223 */ /* 0x008fe20000000017 */
[----:B------:R-:W-:-:S04]  /*0350*/  IMAD.WIDE R16, R2, 0x4, R18 ;  /* 0x0000000402107825 */ /* 0x000fc800078e0212 */
[----:B------:R3:W-:Y:S04]  /*0360*/  STG.E desc[UR6][R4.64], R25 ;  /* 0x0000001904007986 */ /* 0x0007e8000c101906 */
[----:B------:R-:W4:Y:S04]  /*0370*/  LDG.E R20, desc[UR6][R6.64+-0x4] ;  /* 0xfffffc0606147981 */ /* 0x000f28000c1e1900 */
[----:B-1----:R-:W4:Y:S01]  /*0380*/  LDG.E R21, desc[UR6][R16.64] ;  /* 0x0000000610157981 */ /* 0x002f22000c1e1900 */
[----:B------:R-:W-:-:S04]  /*0390*/  IMAD.WIDE R14, R2, 0x4, R16 ;  /* 0x00000004020e7825 */ /* 0x000fc800078e0210 */
[----:B----4-:R-:W-:-:S05]  /*03a0*/  FFMA R21, R20, R21, R25 ;  /* 0x0000001514157223 */ /* 0x010fca0000000019 */
[----:B------:R1:W-:Y:S04]  /*03b0*/  STG.E desc[UR6][R4.64], R21 ;  /* 0x0000001504007986 */ /* 0x0003e8000c101906 */
[----:B------:R-:W2:Y:S04]  /*03c0*/  LDG.E R20, desc[UR6][R6.64] ;  /* 0x0000000606147981 */ /* 0x000ea8000c1e1900 */
[----:B------:R-:W2:Y:S01]  /*03d0*/  LDG.E R22, desc[UR6][R14.64] ;  /* 0x000000060e167981 */ /* 0x000ea2000c1e1900 */
[----:B------:R-:W-:-:S04]  /*03e0*/  IMAD.WIDE R18, R2, 0x4, R14 ;  /* 0x0000000402127825 */ /* 0x000fc800078e020e */
[----:B--2---:R-:W-:-:S05]  /*03f0*/  FFMA R23, R20, R22, R21 ;  /* 0x0000001614177223 */ /* 0x004fca0000000015 */
[----:B------:R2:W-:Y:S04]  /*0400*/  STG.E desc[UR6][R4.64], R23 ;  /* 0x0000001704007986 */ /* 0x0005e8000c101906 */
[----:B------:R-:W3:Y:S04]  /*0410*/  LDG.E R20, desc[UR6][R6.64+0x4] ;  /* 0x0000040606147981 */ /* 0x000ee8000c1e1900 */
[----:B------:R-:W3:Y:S01]  /*0420*/  LDG.E R22, desc[UR6][R18.64] ;  /* 0x0000000612167981 */ /* 0x000ee2000c1e1900 */
[----:B------:R-:W-:-:S04]  /*0430*/  IMAD.WIDE R16, R2, 0x4, R18 ;  /* 0x0000000402107825 */ /* 0x000fc800078e0212 */
[----:B---3--:R-:W-:-:S05]  /*0440*/  FFMA R25, R20, R22, R23 ;  /* 0x0000001614197223 */ /* 0x008fca0000000017 */
[----:B------:R2:W-:Y:S04]  /*0450*/  STG.E desc[UR6][R4.64], R25 ;  /* 0x0000001904007986 */ /* 0x0005e8000c101906 */
[----:B------:R-:W3:Y:S04]  /*0460*/  LDG.E R20, desc[UR6][R6.64+0x8] ;  /* 0x0000080606147981 */ /* 0x000ee8000c1e1900 */
[----:B-1----:R-:W3:Y:S02]  /*0470*/  LDG.E R21, desc[UR6][R16.64] ;  /* 0x0000000610157981 */ /* 0x002ee4000c1e1900 */
[----:B---3--:R-:W-:Y:S01]  /*0480*/  FFMA R27, R20, R21, R25 ;  /* 0x00000015141b7223 */ /* 0x008fe20000000019 */
[----:B------:R-:W-:-:S04]  /*0490*/  IMAD.WIDE R20, R2, 0x4, R16 ;  /* 0x0000000402147825 */ /* 0x000fc800078e0210 */
[----:B------:R2:W-:Y:S04]  /*04a0*/  STG.E desc[UR6][R4.64], R27 ;  /* 0x0000001b04007986 */ /* 0x0005e8000c101906 */
[----:B------:R-:W3:Y:S04]  /*04b0*/  LDG.E R14, desc[UR6][R6.64+0xc] ;  /* 0x00000c06060e7981 */ /* 0x000ee8000c1e1900 */
[----:B------:R-:W3:Y:S01]  /*04c0*/  LDG.E R20, desc[UR6][R20.64] ;  /* 0x0000000614147981 */ /* 0x000ee2000c1e1900 */
[----:B------:R-:W-:-:S04]  /*04d0*/  IADD3 R8, PT, PT, R8, 0x8, RZ ;  /* 0x0000000808087810 */ /* 0x000fc80007ffe0ff */
[----:B------:R-:W-:Y:S02]  /*04e0*/  ISETP.NE.AND P1, PT, R8, RZ, PT ;  /* 0x000000ff0800720c */ /* 0x000fe40003f25270 */
[----:B------:R-:W-:Y:S02]  /*04f0*/  LEA R13, R2, R13, 0x3 ;  /* 0x0000000d020d7211 */ /* 0x000fe400078e18ff */
[----:B------:R-:W-:Y:S01]  /*0500*/  IADD3 R10, PT, PT, R10, 0x8, RZ ;  /* 0x000000080a0a7810 */ /* 0x000fe20007ffe0ff */
[----:B---3--:R-:W-:-:S05]  /*0510*/  FFMA R15, R14, R20, R27 ;  /* 0x000000140e0f7223 */ /* 0x008fca000000001b */
[----:B------:R2:W-:Y:S03]  /*0520*/  STG.E desc[UR6][R4.64], R15 ;  /* 0x0000000f04007986 */ /* 0x0005e6000c101906 */
[----:B------:R-:W-:Y:S05]  /*0530*/  @P1 BRA `(.L_x_1) ;  /* 0xfffffffc003c1947 */ /* 0x000fea000383ffff */
.L_x_0:
[----:B------:R-:W-:Y:S05]  /*0540*/  @!P0 EXIT ;  /* 0x000000000000894d */ /* 0x000fea0003800000 */
[----:B------:R-:W-:Y:S02]  /*0550*/  ISETP.GE.U32.AND P0, PT, R12, 0x4, PT ;  /* 0x000000040c00780c */ /* 0x000fe40003f06070 */
[----:B------:R-:W-:-:S04]  /*0560*/  LOP3.LUT R18, R3, 0x3, RZ, 0xc0, !PT ;  /* 0x0000000303127812 */ /* 0x000fc800078ec0ff */
[----:B------:R-:W-:-:S07]  /*0570*/  ISETP.NE.AND P1, PT, R18, RZ, PT ;  /* 0x000000ff1200720c */ /* 0x000fce0003f25270 */
[----:B------:R-:W-:Y:S06]  /*0580*/  @!P0 BRA `(.L_x_2) ;  /* 0x0000000000688947 */ /* 0x000fec0003800000 */
[----:B------:R-:W1:Y:S01]  /*0590*/  LDC.64 R6, c[0x0][0x380] ;  /* 0x0000e000ff067b82 */ /* 0x000e620000000a00 */
[----:B------:R-:W-:Y:S01]  /*05a0*/  IADD3 R17, PT, PT, R0, R11, RZ ;  /* 0x0000000b00117210 */ /* 0x000fe20007ffe0ff */
[----:B------:R-:W-:-:S06]  /*05b0*/  IMAD R19, R11, R2, R9 ;  /* 0x000000020b137224 */ /* 0x000fcc00078e0209 */
[----:B------:R-:W3:Y:S01]  /*05c0*/  LDC.64 R12, c[0x0][0x388] ;  /* 0x0000e200ff0c7b82 */ /* 0x000ee20000000a00 */
[----:B-1----:R-:W-:-:S05]  /*05d0*/  IMAD.WIDE R6, R17, 0x4, R6 ;  /* 0x0000000411067825 */ /* 0x002fca00078e0206 */
[----:B------:R-:W4:Y:S01]  /*05e0*/  LDG.E R8, desc[UR6][R6.64] ;  /* 0x0000000606087981 */ /* 0x000f22000c1e1900 */
[----:B---3--:R-:W-:-:S05]  /*05f0*/  IMAD.WIDE R12, R19, 0x4, R12 ;  /* 0x00000004130c7825 */ /* 0x008fca00078e020c */
[----:B------:R-:W4:Y:S02]  /*0600*/  LDG.E R10, desc[UR6][R12.64] ;  /* 0x000000060c0a7981 */ /* 0x000f24000c1e1900 */
[----:B----4-:R-:W-:Y:S01]  /*0610*/  FFMA R19, R8, R10, R15 ;  /* 0x0000000a08137223 */ /* 0x010fe2000000000f */
[----:B--2---:R-:W-:-:S04]  /*0620*/  IMAD.WIDE R14, R2, 0x4, R12 ;  /* 0x00000004020e7825 */ /* 0x004fc800078e020c */
[----:B------:R1:W-:Y:S04]  /*0630*/  STG.E desc[UR6][R4.64], R19 ;  /* 0x0000001304007986 */ /* 0x0003e8000c101906 */
[----:B------:R-:W2:Y:S04]  /*0640*/  LDG.E R8, desc[UR6][R6.64+0x4] ;  /* 0x0000040606087981 */ /* 0x000ea8000c1e1900 */
[----:B------:R-:W2:Y:S01]  /*0650*/  LDG.E R10, desc[UR6][R14.64] ;  /* 0x000000060e0a7981 */ /* 0x000ea2000c1e1900 */
[----:B------:R-:W-:-:S04]  /*0660*/  IMAD.WIDE R16, R2, 0x4, R14 ;  /* 0x0000000402107825 */ /* 0x000fc800078e020e */
[----:B--2---:R-:W-:-:S05]  /*0670*/  FFMA R21, R8, R10, R19 ;  /* 0x0000000a08157223 */ /* 0x004fca0000000013 */
        /* <DEDUP_REMOVED lines=8> */
[----:B------:R-:W-:Y:S01]  /*0700*/  IADD3 R11, PT, PT, R11, 0x4, RZ ;  /* 0x000000040b0b7810 */ /* 0x000fe20007ffe0ff */
[----:B--2---:R-:W-:-:S05]  /*0710*/  FFMA R15, R8, R12, R23 ;  /* 0x0000000c080f7223 */ /* 0x004fca0000000017 */
[----:B------:R1:W-:Y:S02]  /*0720*/  STG.E desc[UR6][R4.64], R15 ;  /* 0x0000000f04007986 */ /* 0x0003e4000c101906 */
.L_x_2:
[----:B------:R-:W-:Y:S05]  /*0730*/  @!P1 EXIT ;  /* 0x000000000000994d */ /* 0x000fea0003800000 */
[----:B------:R-:W-:Y:S02]  /*0740*/  ISETP.NE.AND P0, PT, R18, 0x1, PT ;  /* 0x000000011200780c */ /* 0x000fe40003f05270 */
[----:B------:R-:W-:-:S04]  /*0750*/  LOP3.LUT R3, R3, 0x1, RZ, 0xc0, !PT ;  /* 0x0000000103037812 */ /* 0x000fc800078ec0ff */
[----:B------:R-:W-:-:S07]  /*0760*/  ISETP.NE.U32.AND P1, PT, R3, 0x1, PT ;  /* 0x000000010300780c */ /* 0x000fce0003f25070 */
[----:B------:R-:W-:Y:S06]  /*0770*/  @!P0 BRA `(.L_x_3) ;  /* 0x0000000000408947 */ /* 0x000fec0003800000 */
[----:B------:R-:W3:Y:S01]  /*0780*/  LDC.64 R6, c[0x0][0x380] ;  /* 0x0000e000ff067b82 */ /* 0x000ee20000000a00 */
[----:B------:R-:W-:Y:S01]  /*0790*/  IADD3 R3, PT, PT, R0, R11, RZ ;  /* 0x0000000b00037210 */ /* 0x000fe20007ffe0ff */
[----:B------:R-:W-:-:S06]  /*07a0*/  IMAD R17, R11, R2, R9 ;  /* 0x000000020b117224 */ /* 0x000fcc00078e0209 */
[----:B------:R-:W4:Y:S01]  /*07b0*/  LDC.64 R12, c[0x0][0x388] ;  /* 0x0000e200ff0c7b82 */ /* 0x000f220000000a00 */
[----:B---3--:R-:W-:-:S05]  /*07c0*/  IMAD.WIDE R6, R3, 0x4, R6 ;  /* 0x0000000403067825 */ /* 0x008fca00078e0206 */
[----:B------:R-:W3:Y:S01]  /*07d0*/  LDG.E R8, desc[UR6][R6.64] ;  /* 0x0000000606087981 */ /* 0x000ee2000c1e1900 */
[----:B----4-:R-:W-:-:S05]  /*07e0*/  IMAD.WIDE R12, R17, 0x4, R12 ;  /* 0x00000004110c7825 */ /* 0x010fca00078e020c */
[----:B------:R-:W3:Y:S01]  /*07f0*/  LDG.E R3, desc[UR6][R12.64] ;  /* 0x000000060c037981 */ /* 0x000ee2000c1e1900 */
[----:B------:R-:W-:-:S04]  /*0800*/  IMAD.WIDE R16, R2, 0x4, R12 ;  /* 0x0000000402107825 */ /* 0x000fc800078e020c */
[----:B---3--:R-:W-:-:S05]  /*0810*/  FFMA R3, R8, R3, R15 ;  /* 0x0000000308037223 */ /* 0x008fca000000000f */
[----:B------:R3:W-:Y:S04]  /*0820*/  STG.E desc[UR6][R4.64], R3 ;  /* 0x0000000304007986 */ /* 0x0007e8000c101906 */
[----:B------:R-:W1:Y:S04]  /*0830*/  LDG.E R8, desc[UR6][R6.64+0x4] ;  /* 0x0000040606087981 */ /* 0x000e68000c1e1900 */
[----:B------:R-:W1:Y:S01]  /*0840*/  LDG.E R16, desc[UR6][R16.64] ;  /* 0x0000000610107981 */ /* 0x000e62000c1e1900 */
[----:B------:R-:W-:Y:S01]  /*0850*/  IADD3 R11, PT, PT, R11, 0x2, RZ ;  /* 0x000000020b0b7810 */ /* 0x000fe20007ffe0ff */
[----:B-12---:R-:W-:-:S05]  /*0860*/  FFMA R15, R8, R16, R3 ;  /* 0x00000010080f7223 */ /* 0x006fca0000000003 */
[----:B------:R3:W-:Y:S02]  /*0870*/  STG.E desc[UR6][R4.64], R15 ;  /* 0x0000000f04007986 */ /* 0x0007e4000c101906 */
.L_x_3:
[----:B------:R-:W-:Y:S05]  /*0880*/  @P1 EXIT ;  /* 0x000000000000194d */ /* 0x000fea0003800000 */
[----:B------:R-:W4:Y:S01]  /*0890*/  LDC.64 R6, c[0x0][0x380] ;  /* 0x0000e000ff067b82 */ /* 0x000f220000000a00 */
[----:B---3--:R-:W-:Y:S01]  /*08a0*/  IADD3 R3, PT, PT, R0, R11, RZ ;  /* 0x0000000b00037210 */ /* 0x008fe20007ffe0ff */
[----:B------:R-:W-:-:S06]  /*08b0*/  IMAD R9, R11, R2, R9 ;  /* 0x000000020b097224 */ /* 0x000fcc00078e0209 */
[----:B------:R-:W3:Y:S01]  /*08c0*/  LDC.64 R12, c[0x0][0x388] ;  /* 0x0000e200ff0c7b82 */ /* 0x000ee20000000a00 */
[----:B----4-:R-:W-:-:S06]  /*08d0*/  IMAD.WIDE R2, R3, 0x4, R6 ;  /* 0x0000000403027825 */ /* 0x010fcc00078e0206 */
[----:B------:R-:W1:Y:S01]  /*08e0*/  LDG.E R2, desc[UR6][R2.64] ;  /* 0x0000000602027981 */ /* 0x000e62000c1e1900 */
[----:B---3--:R-:W-:-:S06]  /*08f0*/  IMAD.WIDE R6, R9, 0x4, R12 ;  /* 0x0000000409067825 */ /* 0x008fcc00078e020c */
[----:B------:R-:W1:Y:S02]  /*0900*/  LDG.E R6, desc[UR6][R6.64] ;  /* 0x0000000606067981 */ /* 0x000e64000c1e1900 */
[----:B-12---:R-:W-:-:S05]  /*0910*/  FFMA R15, R2, R6, R15 ;  /* 0x00000006020f7223 */ /* 0x006fca000000000f */
[----:B------:R-:W-:Y:S01]  /*0920*/  STG.E desc[UR6][R4.64], R15 ;  /* 0x0000000f04007986 */ /* 0x000fe2000c101906 */
[----:B------:R-:W-:Y:S05]  /*0930*/  EXIT ;  /* 0x000000000000794d */ /* 0x000fea0003800000 */
.L_x_4:
[----:B------:R-:W-:-:S00]  /*0940*/  BRA `(.L_x_4) ;  /* 0xfffffffc00fc7947 */ /* 0x000fc0000383ffff */
[----:B------:R-:W-:-:S00]  /*0950*/  NOP ;  /* 0x0000000000007918 */ /* 0x000fc00000000000 */
        /* <DEDUP_REMOVED lines=10> */
.L_x_11:


//--------------------- .text._Z13kernal_mul_2dPiS_S_ii --------------------------
	.section	.text._Z13kernal_mul_2dPiS_S_ii,"ax",@progbits
	.align	128
        .global         _Z13kernal_mul_2dPiS_S_ii
        .type           _Z13kernal_mul_2dPiS_S_ii,@function
        .size           _Z13kernal_mul_2dPiS_S_ii,(.L_x_12 - _Z13kernal_mul_2dPiS_S_ii)
        .other          _Z13kernal_mul_2dPiS_S_ii,@"STO_CUDA_ENTRY STV_DEFAULT"
_Z13kernal_mul_2dPiS_S_ii:
.text._Z13kernal_mul_2dPiS_S_ii:
[----:B------:R-:W-:Y:S01]  /*0000*/  LDC R1, c[0x0][0x37c] ;  /* 0x0000df00ff017b82 */ /* 0x000fe20000000800 */
[----:B------:R-:W0:Y:S01]  /*0010*/  S2R R7, SR_TID.Y ;  /* 0x0000000000077919 */ /* 0x000e220000002200 */
[----:B------:R-:W1:Y:S01]  /*0020*/  LDCU UR4, c[0x0][0x360] ;  /* 0x00006c00ff0477ac */ /* 0x000e620008000800 */
[----:B------:R-:W0:Y:S01]  /*0030*/  S2R R2, SR_CTAID.Y ;  /* 0x0000000000027919 */ /* 0x000e220000002600 */
[----:B------:R-:W0:Y:S01]  /*0040*/  LDCU UR5, c[0x0][0x364] ;  /* 0x00006c80ff0577ac */ /* 0x000e220008000800 */
[----:B------:R-:W1:Y:S01]  /*0050*/  S2R R0, SR_TID.X ;  /* 0x0000000000007919 */ /* 0x000e620000002100 */
[----:B------:R-:W2:Y:S01]  /*0060*/  LDCU.64 UR6, c[0x0][0x398] ;  /* 0x00007300ff0677ac */ /* 0x000ea20008000a00 */
[----:B------:R-:W1:Y:S01]  /*0070*/  S2R R3, SR_CTAID.X ;  /* 0x0000000000037919 */ /* 0x000e620000002500 */
[----:B0-----:R-:W-:-:S05]  /*0080*/  IMAD R7, R2, UR5, R7 ;  /* 0x0000000502077c24 */ /* 0x001fca000f8e0207 */
[----:B--2---:R-:W-:Y:S01]  /*0090*/  ISETP.GE.AND P0, PT, R7, UR7, PT ;  /* 0x0000000707007c0c */ /* 0x004fe2000bf06270 */
[----:B-1----:R-:W-:-:S05]  /*00a0*/  IMAD R0, R3, UR4, R0 ;  /* 0x0000000403007c24 */ /* 0x002fca000f8e0200 */
[----:B------:R-:W-:-:S13]  /*00b0*/  ISETP.GE.OR P0, PT, R0, UR6, P0 ;  /* 0x0000000600007c0c */ /* 0x000fda0008706670 */
[----:B------:R-:W-:Y:S05]  /*00c0*/  @P0 EXIT ;  /* 0x000000000000094d */ /* 0x000fea0003800000 */
[----:B------:R-:W0:Y:S01]  /*00d0*/  LDC.64 R2, c[0x0][0x380] ;  /* 0x0000e000ff027b82 */ /* 0x000e220000000a00 */
[----:B------:R-:W1:Y:S01]  /*00e0*/  LDCU.64 UR4, c[0x0][0x358] ;  /* 0x00006b00ff0477ac */ /* 0x000e620008000a00 */
[----:B------:R-:W-:-:S06]  /*00f0*/  IMAD R9, R0, UR7, R7 ;  /* 0x0000000700097c24 */ /* 0x000fcc000f8e0207 */
[----:B------:R-:W2:Y:S08]  /*0100*/  LDC.64 R4, c[0x0][0x388] ;  /* 0x0000e200ff047b82 */ /* 0x000eb00000000a00 */
[----:B------:R-:W3:Y:S01]  /*0110*/  LDC.64 R6, c[0x0][0x390] ;  /* 0x0000e400ff067b82 */ /* 0x000ee20000000a00 */
[----:B0-----:R-:W-:-:S06]  /*0120*/  IMAD.WIDE R2, R9, 0x4, R2 ;  /* 0x0000000409027825 */ /* 0x001fcc00078e0202 */
[----:B-1----:R-:W4:Y:S01]  /*0130*/  LDG.E R2, desc[UR4][R2.64] ;  /* 0x0000000402027981 */ /* 0x002f22000c1e1900 */
[----:B--2---:R-:W-:-:S06]  /*0140*/  IMAD.WIDE R4, R9, 0x4, R4 ;  /* 0x0000000409047825 */ /* 0x004fcc00078e0204 */
[----:B------:R-:W4:Y:S01]  /*0150*/  LDG.E R5, desc[UR4][R4.64] ;  /* 0x0000000404057981 */ /* 0x000f22000c1e1900 */
[----:B---3--:R-:W-:-:S04]  /*0160*/  IMAD.WIDE R6, R9, 0x4, R6 ;  /* 0x0000000409067825 */ /* 0x008fc800078e0206 */
[----:B----4-:R-:W-:-:S05]  /*0170*/  IMAD R9, R2, R5, RZ ;  /* 0x0000000502097224 */ /* 0x010fca00078e02ff */
[----:B------:R-:W-:Y:S01]  /*0180*/  STG.E desc[UR4][R6.64], R9 ;  /* 0x0000000906007986 */ /* 0x000fe2000c101904 */
[----:B------:R-:W-:Y:S05]  /*0190*/  EXIT ;  /* 0x000000000000794d */ /* 0x000fea0003800000 */
.L_x_5:
        /* <DEDUP_REMOVED lines=14> */
.L_x_12:


//--------------------- .text._Z13kernal_add_2dPiS_S_ii --------------------------
	.section	.text._Z13kernal_add_2dPiS_S_ii,"ax",@progbits
	.align	128
        .global         _Z13kernal_add_2dPiS_S_ii
        .type           _Z13kernal_add_2dPiS_S_ii,@function
        .size           _Z13kernal_add_2dPiS_S_ii,(.L_x_13 - _Z13kernal_add_2dPiS_S_ii)
        .other          _Z13kernal_add_2dPiS_S_ii,@"STO_CUDA_ENTRY STV_DEFAULT"
_Z13kernal_add_2dPiS_S_ii:
.text._Z13kernal_add_2dPiS_S_ii:
        /* <DEDUP_REMOVED lines=22> */
[----:B---3--:R-:W-:Y:S01]  /*0160*/  IMAD.WIDE R6, R9, 0x4, R6 ;  /* 0x0000000409067825 */ /* 0x008fe200078e0206 */
[----:B----4-:R-:W-:-:S05]  /*0170*/  IADD3 R9, PT, PT, R2, R5, RZ ;  /* 0x0000000502097210 */ /* 0x010fca0007ffe0ff */
[----:B------:R-:W-:Y:S01]  /*0180*/  STG.E desc[UR4][R6.64], R9 ;  /* 0x0000000906007986 */ /* 0x000fe2000c101904 */
[----:B------:R-:W-:Y:S05]  /*0190*/  EXIT ;  /* 0x000000000000794d */ /* 0x000fea0003800000 */
.L_x_6:
        /* <DEDUP_REMOVED lines=14> */
.L_x_13:


//--------------------- .text._Z19kernal_add_const_2dPiiS_ii --------------------------
	.section	.text._Z19kernal_add_const_2dPiiS_ii,"ax",@progbits
	.align	128
        .global         _Z19kernal_add_const_2dPiiS_ii
        .type           _Z19kernal_add_const_2dPiiS_ii,@function
        .size           _Z19kernal_add_const_2dPiiS_ii,(.L_x_14 - _Z19kernal_add_const_2dPiiS_ii)
        .other          _Z19kernal_add_const_2dPiiS_ii,@"STO_CUDA_ENTRY STV_DEFAULT"
_Z19kernal_add_const_2dPiiS_ii:
.text._Z19kernal_add_const_2dPiiS_ii:
        /* <DEDUP_REMOVED lines=15> */
[----:B------:R-:W-:Y:S01]  /*00f0*/  IMAD R7, R0, UR7, R5 ;  /* 0x0000000700077c24 */ /* 0x000fe2000f8e0205 */
[----:B------:R-:W2:Y:S05]  /*0100*/  LDCU UR6, c[0x0][0x388] ;  /* 0x00007100ff0677ac */ /* 0x000eaa0008000800 */
[----:B------:R-:W3:Y:S01]  /*0110*/  LDC.64 R4, c[0x0][0x390] ;  /* 0x0000e400ff047b82 */ /* 0x000ee20000000a00 */
[----:B0-----:R-:W-:-:S06]  /*0120*/  IMAD.WIDE R2, R7, 0x4, R2 ;  /* 0x0000000407027825 */ /* 0x001fcc00078e0202 */
[----:B-1----:R-:W2:Y:S01]  /*0130*/  LDG.E R2, desc[UR4][R2.64] ;  /* 0x0000000402027981 */ /* 0x002ea2000c1e1900 */
[----:B---3--:R-:W-:Y:S01]  /*0140*/  IMAD.WIDE R4, R7, 0x4, R4 ;  /* 0x0000000407047825 */ /* 0x008fe200078e0204 */
[----:B--2---:R-:W-:-:S05]  /*0150*/  IADD3 R7, PT, PT, R2, UR6, RZ ;  /* 0x0000000602077c10 */ /* 0x004fca000fffe0ff */
[----:B------:R-:W-:Y:S01]  /*0160*/  STG.E desc[UR4][R4.64], R7 ;  /* 0x0000000704007986 */ /* 0x000fe2000c101904 */
[----:B------:R-:W-:Y:S05]  /*0170*/  EXIT ;  /* 0x000000000000794d */ /* 0x000fea0003800000 */
.L_x_7:
        /* <DEDUP_REMOVED lines=16> */
.L_x_14:


//--------------------- .text._Z13kernal_mul_1dPiS_S_i --------------------------
	.section	.text._Z13kernal_mul_1dPiS_S_i,"ax",@progbits
	.align	128
        .global         _Z13kernal_mul_1dPiS_S_i
        .type           _Z13kernal_mul_1dPiS_S_i,@function
        .size           _Z13kernal_mul_1dPiS_S_i,(.L_x_15 - _Z13kernal_mul_1dPiS_S_i)
        .other          _Z13kernal_mul_1dPiS_S_i,@"STO_CUDA_ENTRY STV_DEFAULT"
_Z13kernal_mul_1dPiS_S_i:
.text._Z13kernal_mul_1dPiS_S_i:
[----:B------:R-:W-:Y:S01]  /*0000*/  LDC R1, c[0x0][0x37c] ;  /* 0x0000df00ff017b82 */ /* 0x000fe20000000800 */
[----:B------:R-:W0:Y:S01]  /*0010*/  S2R R9, SR_TID.X ;  /* 0x0000000000097919 */ /* 0x000e220000002100 */
[----:B------:R-:W0:Y:S01]  /*0020*/  LDCU UR4, c[0x0][0x360] ;  /* 0x00006c00ff0477ac */ /* 0x000e220008000800 */
[----:B------:R-:W0:Y:S01]  /*0030*/  S2R R0, SR_CTAID.X ;  /* 0x0000000000007919 */ /* 0x000e220000002500 */
[----:B------:R-:W1:Y:S01]  /*0040*/  LDCU UR5, c[0x0][0x398] ;  /* 0x00007300ff0577ac */ /* 0x000e620008000800 */
[----:B0-----:R-:W-:-:S05]  /*0050*/  IMAD R9, R0, UR4, R9 ;  /* 0x0000000400097c24 */ /* 0x001fca000f8e0209 */
[----:B-1----:R-:W-:-:S13]  /*0060*/  ISETP.GE.AND P0, PT, R9, UR5, PT ;  /* 0x0000000509007c0c */ /* 0x002fda000bf06270 */
[----:B------:R-:W-:Y:S05]  /*0070*/  @P0 EXIT ;  /* 0x000000000000094d */ /* 0x000fea0003800000 */
[----:B------:R-:W0:Y:S01]  /*0080*/  LDC.64 R2, c[0x0][0x380] ;  /* 0x0000e000ff027b82 */ /* 0x000e220000000a00 */
[----:B------:R-:W1:Y:S07]  /*0090*/  LDCU.64 UR4, c[0x0][0x358] ;  /* 0x00006b00ff0477ac */ /* 0x000e6e0008000a00 */
        /* <DEDUP_REMOVED lines=10> */
.L_x_8:
        /* <DEDUP_REMOVED lines=12> */
.L_x_15:


//--------------------- .text._Z13kernal_add_1dPiS_S_i --------------------------
	.section	.text._Z13kernal_add_1dPiS_S_i,"ax",@progbits
	.align	128
        .global         _Z13kernal_add_1dPiS_S_i
        .type           _Z13kernal_add_1dPiS_S_i,@function
        .size           _Z13kernal_add_1dPiS_S_i,(.L_x_16 - _Z13kernal_add_1dPiS_S_i)
        .other          _Z13kernal_add_1dPiS_S_i,@"STO_CUDA_ENTRY STV_DEFAULT"
_Z13kernal_add_1dPiS_S_i:
.text._Z13kernal_add_1dPiS_S_i:
        /* <DEDUP_REMOVED lines=20> */
.L_x_9:
        /* <DEDUP_REMOVED lines=12> */
.L_x_16:


//--------------------- .text._Z19kernal_add_const_1dPiiS_i --------------------------
	.section	.text._Z19kernal_add_const_1dPiiS_i,"ax",@progbits
	.align	128
        .global         _Z19kernal_add_const_1dPiiS_i
        .type           _Z19kernal_add_const_1dPiiS_i,@function
        .size           _Z19kernal_add_const_1dPiiS_i,(.L_x_17 - _Z19kernal_add_const_1dPiiS_i)
        .other          _Z19kernal_add_const_1dPiiS_i,@"STO_CUDA_ENTRY STV_DEFAULT"
_Z19kernal_add_const_1dPiiS_i:
.text._Z19kernal_add_const_1dPiiS_i:
        /* <DEDUP_REMOVED lines=9> */
[----:B------:R-:W1:Y:S01]  /*0090*/  LDCU.64 UR4, c[0x0][0x358] ;  /* 0x00006b00ff0477ac */ /* 0x000e620008000a00 */
[----:B------:R-:W2:Y:S06]  /*00a0*/  LDCU UR6, c[0x0][0x388] ;  /* 0x00007100ff0677ac */ /* 0x000eac0008000800 */
[----:B------:R-:W3:Y:S01]  /*00b0*/  LDC.64 R4, c[0x0][0x390] ;  /* 0x0000e400ff047b82 */ /* 0x000ee20000000a00 */
[----:B0-----:R-:W-:-:S06]  /*00c0*/  IMAD.WIDE R2, R7, 0x4, R2 ;  /* 0x0000000407027825 */ /* 0x001fcc00078e0202 */
[----:B-1----:R-:W2:Y:S01]  /*00d0*/  LDG.E R2, desc[UR4][R2.64] ;  /* 0x0000000402027981 */ /* 0x002ea2000c1e1900 */
[----:B---3--:R-:W-:Y:S01]  /*00e0*/  IMAD.WIDE R4, R7, 0x4, R4 ;  /* 0x0000000407047825 */ /* 0x008fe200078e0204 */
[----:B--2---:R-:W-:-:S05]  /*00f0*/  IADD3 R7, PT, PT, R2, UR6, RZ ;  /* 0x0000000602077c10 */ /* 0x004fca000fffe0ff */
[----:B------:R-:W-:Y:S01]  /*0100*/  STG.E desc[UR4][R4.64], R7 ;  /* 0x0000000704007986 */ /* 0x000fe2000c101904 */
[----:B------:R-:W-:Y:S05]  /*0110*/  EXIT ;  /* 0x000000000000794d */ /* 0x000fea0003800000 */
.L_x_10:
        /* <DEDUP_REMOVED lines=14> */
.L_x_17:


//--------------------- .nv.shared.reserved.0     --------------------------
	.section	.nv.shared.reserved.0,"aw",@nobits
	.weak		__nv_reservedSMEM_offset_0_alias
	.size		__nv_reservedSMEM_offset_0_alias, 0, 64
	.other		__nv_reservedSMEM_offset_0_alias,@"STO_CUDA_RESERVED_SHARED STV_DEFAULT"
__nv_reservedSMEM_offset_0_alias:
	.zero		0
	.zero		64


//--------------------- .nv.constant0._Z16kernal_matmul_2dIfEvPT_S1_S1_iii --------------------------
	.section	.nv.constant0._Z16kernal_matmul_2dIfEvPT_S1_S1_iii,"a",@progbits
	.sectionflags	@""
	.align	4
.nv.constant0._Z16kernal_matmul_2dIfEvPT_S1_S1_iii:
	.zero		932


//--------------------- .nv.constant0._Z13kernal_mul_2dPiS_S_ii --------------------------
	.section	.nv.constant0._Z13kernal_mul_2dPiS_S_ii,"a",@progbits
	.sectionflags	@""
	.align	4
.nv.constant0._Z13kernal_mul_2dPiS_S_ii:
	.zero		928


//--------------------- .nv.constant0._Z13kernal_add_2dPiS_S_ii --------------------------
	.section	.nv.constant0._Z13kernal_add_2dPiS_S_ii,"a",@progbits
	.sectionflags	@""
	.align	4
.nv.constant0._Z13kernal_add_2dPiS_S_ii:
	.zero		928


//--------------------- .nv.constant0._Z19kernal_add_const_2dPiiS_ii --------------------------
	.section	.nv.constant0._Z19kernal_add_const_2dPiiS_ii,"a",@progbits
	.sectionflags	@""
	.align	4
.nv.constant0._Z19kernal_add_const_2dPiiS_ii:
	.zero		928


//--------------------- .nv.constant0._Z13kernal_mul_1dPiS_S_i --------------------------
	.section	.nv.constant0._Z13kernal_mul_1dPiS_S_i,"a",@progbits
	.sectionflags	@""
	.align	4
.nv.constant0._Z13kernal_mul_1dPiS_S_i:
	.zero		924


//--------------------- .nv.constant0._Z13kernal_add_1dPiS_S_i --------------------------
	.section	.nv.constant0._Z13kernal_add_1dPiS_S_i,"a",@progbits
	.sectionflags	@""
	.align	4
.nv.constant0._Z13kernal_add_1dPiS_S_i:
	.zero		924


//--------------------- .nv.constant0._Z19kernal_add_const_1dPiiS_i --------------------------
	.section	.nv.constant0._Z19kernal_add_const_1dPiiS_i,"a",@progbits
	.sectionflags	@""
	.align	4
.nv.constant0._Z19kernal_add_const_1dPiiS_i:
	.zero		924


//--------------------- SYMBOLS --------------------------

	.type		.nv.reservedSmem.offset0,@object
	.size		.nv.reservedSmem.offset0,0x4
